//
// Generated by NVIDIA NVVM Compiler
//
// Compiler Build ID: CL-36424714
// Cuda compilation tools, release 13.0, V13.0.88
// Based on NVVM 20.0.0
//

.version 9.0
.target sm_100
.address_size 64

	// .globl	_Z14cuda_knn_driftPfPiPKfS2_PKhS4_PKcPKi
// _ZZ14cuda_knn_driftPfPiPKfS2_PKhS4_PKcPKiE2sA has been demoted
// _ZZ14cuda_knn_driftPfPiPKfS2_PKhS4_PKcPKiE2sD has been demoted
// _ZZ14cuda_knn_driftPfPiPKfS2_PKhS4_PKcPKiE2sI has been demoted
// _ZZ14cuda_knn_driftPfPiPKfS2_PKhS4_PKcPKiE2sM has been demoted

.visible .entry _Z14cuda_knn_driftPfPiPKfS2_PKhS4_PKcPKi(
	.param .u64 .ptr .align 1 _Z14cuda_knn_driftPfPiPKfS2_PKhS4_PKcPKi_param_0,
	.param .u64 .ptr .align 1 _Z14cuda_knn_driftPfPiPKfS2_PKhS4_PKcPKi_param_1,
	.param .u64 .ptr .align 1 _Z14cuda_knn_driftPfPiPKfS2_PKhS4_PKcPKi_param_2,
	.param .u64 .ptr .align 1 _Z14cuda_knn_driftPfPiPKfS2_PKhS4_PKcPKi_param_3,
	.param .u64 .ptr .align 1 _Z14cuda_knn_driftPfPiPKfS2_PKhS4_PKcPKi_param_4,
	.param .u64 .ptr .align 1 _Z14cuda_knn_driftPfPiPKfS2_PKhS4_PKcPKi_param_5,
	.param .u64 .ptr .align 1 _Z14cuda_knn_driftPfPiPKfS2_PKhS4_PKcPKi_param_6,
	.param .u64 .ptr .align 1 _Z14cuda_knn_driftPfPiPKfS2_PKhS4_PKcPKi_param_7
)
{
	.reg .pred 	%p<155>;
	.reg .b16 	%rs<64>;
	.reg .b32 	%r<404>;
	.reg .b32 	%f<340>;
	.reg .b64 	%rd<82>;
	// demoted variable
	.shared .align 4 .b8 _ZZ14cuda_knn_driftPfPiPKfS2_PKhS4_PKcPKiE2sA[720];
	// demoted variable
	.shared .align 4 .b8 _ZZ14cuda_knn_driftPfPiPKfS2_PKhS4_PKcPKiE2sD[8192];
	// demoted variable
	.shared .align 4 .b8 _ZZ14cuda_knn_driftPfPiPKfS2_PKhS4_PKcPKiE2sI[8192];
	// demoted variable
	.shared .align 1 .b8 _ZZ14cuda_knn_driftPfPiPKfS2_PKhS4_PKcPKiE2sM[1024];
	ld.param.u64 	%rd9, [_Z14cuda_knn_driftPfPiPKfS2_PKhS4_PKcPKi_param_1];
	ld.param.u64 	%rd10, [_Z14cuda_knn_driftPfPiPKfS2_PKhS4_PKcPKi_param_2];
	ld.param.u64 	%rd11, [_Z14cuda_knn_driftPfPiPKfS2_PKhS4_PKcPKi_param_3];
	ld.param.u64 	%rd12, [_Z14cuda_knn_driftPfPiPKfS2_PKhS4_PKcPKi_param_4];
	ld.param.u64 	%rd13, [_Z14cuda_knn_driftPfPiPKfS2_PKhS4_PKcPKi_param_6];
	ld.param.u64 	%rd14, [_Z14cuda_knn_driftPfPiPKfS2_PKhS4_PKcPKi_param_7];
	cvta.to.global.u64 	%rd1, %rd11;
	cvta.to.global.u64 	%rd2, %rd13;
	cvta.to.global.u64 	%rd3, %rd10;
	cvta.to.global.u64 	%rd4, %rd12;
	cvta.to.global.u64 	%rd5, %rd9;
	cvta.to.global.u64 	%rd15, %rd14;
	ld.global.u32 	%r1, [%rd15];
	ld.global.u32 	%r122, [%rd15+4];
	ld.global.u32 	%r124, [%rd15+8];
	ld.global.u32 	%r3, [%rd15+12];
	ld.global.u32 	%r4, [%rd15+16];
	mov.u32 	%r376, %tid.x;
	mov.u32 	%r125, %ctaid.x;
	mov.u32 	%r126, %ctaid.y;
	mov.u32 	%r127, %nctaid.x;
	mad.lo.s32 	%r128, %r126, %r127, %r125;
	shl.b32 	%r129, %r128, 2;
	add.s32 	%r130, %r129, %r376;
	mov.u32 	%r7, %ntid.x;
	setp.lt.u32 	%p2, %r376, 4;
	setp.lt.s32 	%p3, %r130, %r122;
	and.pred  	%p1, %p2, %p3;
	shl.b32 	%r131, %r376, 2;
	mov.u32 	%r132, _ZZ14cuda_knn_driftPfPiPKfS2_PKhS4_PKcPKiE2sD;
	add.s32 	%r8, %r132, %r131;
	mov.u32 	%r133, _ZZ14cuda_knn_driftPfPiPKfS2_PKhS4_PKcPKiE2sI;
	add.s32 	%r9, %r133, %r131;
	not.pred 	%p4, %p1;
	@%p4 bra 	$L__BB0_38;
	setp.lt.s32 	%p5, %r124, 1;
	@%p5 bra 	$L__BB0_14;
	mul.lo.s32 	%r10, %r124, %r130;
	mov.u32 	%r136, _ZZ14cuda_knn_driftPfPiPKfS2_PKhS4_PKcPKiE2sA;
	add.s32 	%r11, %r136, %r131;
	setp.lt.u32 	%p6, %r124, 16;
	mov.b32 	%r361, 0;
	@%p6 bra 	$L__BB0_5;
	mov.b32 	%r365, 0;
$L__BB0_4:
	.pragma "nounroll";
	add.s32 	%r138, %r365, %r10;
	mul.wide.s32 	%rd16, %r138, 4;
	add.s64 	%rd17, %rd1, %rd16;
	ld.global.f32 	%f61, [%rd17];
	shl.b32 	%r139, %r365, 4;
	add.s32 	%r140, %r11, %r139;
	st.shared.f32 	[%r140], %f61;
	ld.global.f32 	%f62, [%rd17+4];
	st.shared.f32 	[%r140+16], %f62;
	ld.global.f32 	%f63, [%rd17+8];
	st.shared.f32 	[%r140+32], %f63;
	ld.global.f32 	%f64, [%rd17+12];
	st.shared.f32 	[%r140+48], %f64;
	ld.global.f32 	%f65, [%rd17+16];
	st.shared.f32 	[%r140+64], %f65;
	ld.global.f32 	%f66, [%rd17+20];
	st.shared.f32 	[%r140+80], %f66;
	ld.global.f32 	%f67, [%rd17+24];
	st.shared.f32 	[%r140+96], %f67;
	ld.global.f32 	%f68, [%rd17+28];
	st.shared.f32 	[%r140+112], %f68;
	ld.global.f32 	%f69, [%rd17+32];
	st.shared.f32 	[%r140+128], %f69;
	ld.global.f32 	%f70, [%rd17+36];
	st.shared.f32 	[%r140+144], %f70;
	ld.global.f32 	%f71, [%rd17+40];
	st.shared.f32 	[%r140+160], %f71;
	ld.global.f32 	%f72, [%rd17+44];
	st.shared.f32 	[%r140+176], %f72;
	ld.global.f32 	%f73, [%rd17+48];
	st.shared.f32 	[%r140+192], %f73;
	ld.global.f32 	%f74, [%rd17+52];
	st.shared.f32 	[%r140+208], %f74;
	ld.global.f32 	%f75, [%rd17+56];
	st.shared.f32 	[%r140+224], %f75;
	ld.global.f32 	%f76, [%rd17+60];
	st.shared.f32 	[%r140+240], %f76;
	add.s32 	%r365, %r365, 16;
	and.b32  	%r361, %r124, 2147483632;
	setp.eq.s32 	%p7, %r365, %r361;
	@%p7 bra 	$L__BB0_5;
	bra.uni 	$L__BB0_4;
$L__BB0_5:
	and.b32  	%r13, %r124, 15;
	setp.eq.s32 	%p8, %r13, 0;
	@%p8 bra 	$L__BB0_14;
	setp.lt.u32 	%p9, %r13, 8;
	@%p9 bra 	$L__BB0_8;
	add.s32 	%r141, %r361, %r10;
	mul.wide.s32 	%rd18, %r141, 4;
	add.s64 	%rd19, %rd1, %rd18;
	ld.global.f32 	%f77, [%rd19];
	shl.b32 	%r142, %r361, 4;
	add.s32 	%r143, %r11, %r142;
	st.shared.f32 	[%r143], %f77;
	ld.global.f32 	%f78, [%rd19+4];
	st.shared.f32 	[%r143+16], %f78;
	ld.global.f32 	%f79, [%rd19+8];
	st.shared.f32 	[%r143+32], %f79;
	ld.global.f32 	%f80, [%rd19+12];
	st.shared.f32 	[%r143+48], %f80;
	ld.global.f32 	%f81, [%rd19+16];
	st.shared.f32 	[%r143+64], %f81;
	ld.global.f32 	%f82, [%rd19+20];
	st.shared.f32 	[%r143+80], %f82;
	ld.global.f32 	%f83, [%rd19+24];
	st.shared.f32 	[%r143+96], %f83;
	ld.global.f32 	%f84, [%rd19+28];
	st.shared.f32 	[%r143+112], %f84;
	add.s32 	%r361, %r361, 8;
$L__BB0_8:
	and.b32  	%r16, %r124, 7;
	setp.eq.s32 	%p10, %r16, 0;
	@%p10 bra 	$L__BB0_14;
	setp.lt.u32 	%p11, %r16, 4;
	@%p11 bra 	$L__BB0_11;
	add.s32 	%r144, %r361, %r10;
	mul.wide.s32 	%rd20, %r144, 4;
	add.s64 	%rd21, %rd1, %rd20;
	ld.global.f32 	%f85, [%rd21];
	shl.b32 	%r145, %r361, 4;
	add.s32 	%r146, %r11, %r145;
	st.shared.f32 	[%r146], %f85;
	ld.global.f32 	%f86, [%rd21+4];
	st.shared.f32 	[%r146+16], %f86;
	ld.global.f32 	%f87, [%rd21+8];
	st.shared.f32 	[%r146+32], %f87;
	ld.global.f32 	%f88, [%rd21+12];
	st.shared.f32 	[%r146+48], %f88;
	add.s32 	%r361, %r361, 4;
$L__BB0_11:
	and.b32  	%r147, %r124, 3;
	setp.eq.s32 	%p12, %r147, 0;
	@%p12 bra 	$L__BB0_14;
	mov.b32 	%r364, 0;
$L__BB0_13:
	.pragma "nounroll";
	add.s32 	%r149, %r361, %r10;
	mul.wide.s32 	%rd22, %r149, 4;
	add.s64 	%rd23, %rd1, %rd22;
	ld.global.f32 	%f89, [%rd23];
	shl.b32 	%r150, %r361, 4;
	add.s32 	%r151, %r11, %r150;
	st.shared.f32 	[%r151], %f89;
	add.s32 	%r361, %r361, 1;
	add.s32 	%r364, %r364, 1;
	setp.ne.s32 	%p13, %r364, %r147;
	@%p13 bra 	$L__BB0_13;
$L__BB0_14:
	and.b32  	%r23, %r7, 7;
	setp.lt.u32 	%p14, %r7, 8;
	mov.b32 	%r366, 0;
	@%p14 bra 	$L__BB0_17;
	and.b32  	%r366, %r7, 2040;
	mov.b32 	%r369, 0;
$L__BB0_16:
	.pragma "nounroll";
	shl.b32 	%r155, %r369, 4;
	add.s32 	%r156, %r8, %r155;
	mov.b32 	%r157, 2139090979;
	st.shared.u32 	[%r156], %r157;
	add.s32 	%r158, %r9, %r155;
	mov.b32 	%r159, 0;
	st.shared.u32 	[%r158], %r159;
	st.shared.u32 	[%r156+16], %r157;
	st.shared.u32 	[%r158+16], %r159;
	st.shared.u32 	[%r156+32], %r157;
	st.shared.u32 	[%r158+32], %r159;
	st.shared.u32 	[%r156+48], %r157;
	st.shared.u32 	[%r158+48], %r159;
	st.shared.u32 	[%r156+64], %r157;
	st.shared.u32 	[%r158+64], %r159;
	st.shared.u32 	[%r156+80], %r157;
	st.shared.u32 	[%r158+80], %r159;
	st.shared.u32 	[%r156+96], %r157;
	st.shared.u32 	[%r158+96], %r159;
	st.shared.u32 	[%r156+112], %r157;
	st.shared.u32 	[%r158+112], %r159;
	add.s32 	%r369, %r369, 8;
	setp.eq.s32 	%p15, %r369, %r366;
	@%p15 bra 	$L__BB0_17;
	bra.uni 	$L__BB0_16;
$L__BB0_17:
	setp.eq.s32 	%p16, %r23, 0;
	@%p16 bra 	$L__BB0_25;
	and.b32  	%r29, %r7, 3;
	setp.lt.u32 	%p17, %r23, 4;
	@%p17 bra 	$L__BB0_20;
	shl.b32 	%r160, %r366, 4;
	add.s32 	%r161, %r8, %r160;
	mov.b32 	%r162, 2139090979;
	st.shared.u32 	[%r161], %r162;
	add.s32 	%r163, %r9, %r160;
	mov.b32 	%r164, 0;
	st.shared.u32 	[%r163], %r164;
	st.shared.u32 	[%r161+16], %r162;
	st.shared.u32 	[%r163+16], %r164;
	st.shared.u32 	[%r161+32], %r162;
	st.shared.u32 	[%r163+32], %r164;
	st.shared.u32 	[%r161+48], %r162;
	st.shared.u32 	[%r163+48], %r164;
	add.s32 	%r366, %r366, 4;
$L__BB0_20:
	setp.eq.s32 	%p18, %r29, 0;
	@%p18 bra 	$L__BB0_25;
	setp.eq.s32 	%p19, %r29, 1;
	@%p19 bra 	$L__BB0_23;
	shl.b32 	%r165, %r366, 4;
	add.s32 	%r166, %r8, %r165;
	mov.b32 	%r167, 2139090979;
	st.shared.u32 	[%r166], %r167;
	add.s32 	%r168, %r9, %r165;
	mov.b32 	%r169, 0;
	st.shared.u32 	[%r168], %r169;
	st.shared.u32 	[%r166+16], %r167;
	st.shared.u32 	[%r168+16], %r169;
	add.s32 	%r366, %r366, 2;
$L__BB0_23:
	and.b32  	%r170, %r7, 1;
	setp.eq.b32 	%p20, %r170, 1;
	not.pred 	%p21, %p20;
	@%p21 bra 	$L__BB0_25;
	shl.b32 	%r171, %r366, 4;
	add.s32 	%r172, %r8, %r171;
	mov.b32 	%r173, 2139090979;
	st.shared.u32 	[%r172], %r173;
	add.s32 	%r174, %r9, %r171;
	mov.b32 	%r175, 0;
	st.shared.u32 	[%r174], %r175;
$L__BB0_25:
	setp.lt.s32 	%p22, %r4, 1;
	@%p22 bra 	$L__BB0_38;
	ld.param.u64 	%rd81, [_Z14cuda_knn_driftPfPiPKfS2_PKhS4_PKcPKi_param_5];
	cvt.s64.s32 	%rd24, %r130;
	cvta.to.global.u64 	%rd25, %rd81;
	add.s64 	%rd26, %rd25, %rd24;
	ld.global.u8 	%r177, [%rd26];
	mul.lo.s32 	%r34, %r4, %r177;
	mov.u32 	%r178, _ZZ14cuda_knn_driftPfPiPKfS2_PKhS4_PKcPKiE2sM;
	add.s32 	%r35, %r178, %r376;
	and.b32  	%r36, %r4, 15;
	setp.lt.u32 	%p23, %r4, 16;
	mov.b32 	%r371, 0;
	@%p23 bra 	$L__BB0_29;
	and.b32  	%r371, %r4, 2147483632;
	mov.b32 	%r370, 0;
$L__BB0_28:
	.pragma "nounroll";
	add.s32 	%r180, %r34, %r370;
	cvt.u64.u32 	%rd27, %r180;
	add.s64 	%rd28, %rd2, %rd27;
	ld.global.u8 	%rs24, [%rd28];
	shl.b32 	%r181, %r370, 2;
	add.s32 	%r182, %r35, %r181;
	st.shared.u8 	[%r182], %rs24;
	ld.global.u8 	%rs25, [%rd28+1];
	st.shared.u8 	[%r182+4], %rs25;
	ld.global.u8 	%rs26, [%rd28+2];
	st.shared.u8 	[%r182+8], %rs26;
	ld.global.u8 	%rs27, [%rd28+3];
	st.shared.u8 	[%r182+12], %rs27;
	ld.global.u8 	%rs28, [%rd28+4];
	st.shared.u8 	[%r182+16], %rs28;
	ld.global.u8 	%rs29, [%rd28+5];
	st.shared.u8 	[%r182+20], %rs29;
	ld.global.u8 	%rs30, [%rd28+6];
	st.shared.u8 	[%r182+24], %rs30;
	ld.global.u8 	%rs31, [%rd28+7];
	st.shared.u8 	[%r182+28], %rs31;
	ld.global.u8 	%rs32, [%rd28+8];
	st.shared.u8 	[%r182+32], %rs32;
	ld.global.u8 	%rs33, [%rd28+9];
	st.shared.u8 	[%r182+36], %rs33;
	ld.global.u8 	%rs34, [%rd28+10];
	st.shared.u8 	[%r182+40], %rs34;
	ld.global.u8 	%rs35, [%rd28+11];
	st.shared.u8 	[%r182+44], %rs35;
	ld.global.u8 	%rs36, [%rd28+12];
	st.shared.u8 	[%r182+48], %rs36;
	ld.global.u8 	%rs37, [%rd28+13];
	st.shared.u8 	[%r182+52], %rs37;
	ld.global.u8 	%rs38, [%rd28+14];
	st.shared.u8 	[%r182+56], %rs38;
	ld.global.u8 	%rs39, [%rd28+15];
	st.shared.u8 	[%r182+60], %rs39;
	add.s32 	%r370, %r370, 16;
	setp.ne.s32 	%p24, %r370, %r371;
	@%p24 bra 	$L__BB0_28;
$L__BB0_29:
	setp.eq.s32 	%p25, %r36, 0;
	@%p25 bra 	$L__BB0_38;
	and.b32  	%r43, %r4, 7;
	setp.lt.u32 	%p26, %r36, 8;
	@%p26 bra 	$L__BB0_32;
	add.s32 	%r183, %r34, %r371;
	cvt.u64.u32 	%rd29, %r183;
	add.s64 	%rd30, %rd2, %rd29;
	ld.global.u8 	%rs40, [%rd30];
	shl.b32 	%r184, %r371, 2;
	add.s32 	%r185, %r35, %r184;
	st.shared.u8 	[%r185], %rs40;
	cvt.u64.u32 	%rd31, %r34;
	cvt.u64.u32 	%rd32, %r371;
	add.s64 	%rd33, %rd31, %rd32;
	add.s64 	%rd34, %rd2, %rd33;
	ld.global.u8 	%rs41, [%rd34+1];
	st.shared.u8 	[%r185+4], %rs41;
	ld.global.u8 	%rs42, [%rd34+2];
	st.shared.u8 	[%r185+8], %rs42;
	ld.global.u8 	%rs43, [%rd34+3];
	st.shared.u8 	[%r185+12], %rs43;
	ld.global.u8 	%rs44, [%rd34+4];
	st.shared.u8 	[%r185+16], %rs44;
	ld.global.u8 	%rs45, [%rd34+5];
	st.shared.u8 	[%r185+20], %rs45;
	ld.global.u8 	%rs46, [%rd34+6];
	st.shared.u8 	[%r185+24], %rs46;
	ld.global.u8 	%rs47, [%rd34+7];
	st.shared.u8 	[%r185+28], %rs47;
	add.s32 	%r371, %r371, 8;
$L__BB0_32:
	setp.eq.s32 	%p27, %r43, 0;
	@%p27 bra 	$L__BB0_38;
	and.b32  	%r46, %r4, 3;
	setp.lt.u32 	%p28, %r43, 4;
	@%p28 bra 	$L__BB0_35;
	add.s32 	%r186, %r34, %r371;
	cvt.u64.u32 	%rd35, %r186;
	add.s64 	%rd36, %rd2, %rd35;
	ld.global.u8 	%rs48, [%rd36];
	shl.b32 	%r187, %r371, 2;
	add.s32 	%r188, %r35, %r187;
	st.shared.u8 	[%r188], %rs48;
	cvt.u64.u32 	%rd37, %r34;
	cvt.u64.u32 	%rd38, %r371;
	add.s64 	%rd39, %rd37, %rd38;
	add.s64 	%rd40, %rd2, %rd39;
	ld.global.u8 	%rs49, [%rd40+1];
	st.shared.u8 	[%r188+4], %rs49;
	ld.global.u8 	%rs50, [%rd40+2];
	st.shared.u8 	[%r188+8], %rs50;
	ld.global.u8 	%rs51, [%rd40+3];
	st.shared.u8 	[%r188+12], %rs51;
	add.s32 	%r371, %r371, 4;
$L__BB0_35:
	setp.eq.s32 	%p29, %r46, 0;
	@%p29 bra 	$L__BB0_38;
	mov.b32 	%r375, 0;
$L__BB0_37:
	.pragma "nounroll";
	add.s32 	%r190, %r34, %r371;
	cvt.u64.u32 	%rd41, %r190;
	add.s64 	%rd42, %rd2, %rd41;
	ld.global.u8 	%rs52, [%rd42];
	shl.b32 	%r191, %r371, 2;
	add.s32 	%r192, %r35, %r191;
	st.shared.u8 	[%r192], %rs52;
	add.s32 	%r371, %r371, 1;
	add.s32 	%r375, %r375, 1;
	setp.ne.s32 	%p30, %r375, %r46;
	@%p30 bra 	$L__BB0_37;
$L__BB0_38:
	bar.sync 	0;
	setp.ge.s32 	%p31, %r376, %r1;
	@%p31 bra 	$L__BB0_93;
	setp.lt.s32 	%p32, %r124, 1;
	mul.lo.s32 	%r193, %r376, 12;
	add.s32 	%r53, %r8, %r193;
	add.s32 	%r54, %r9, %r193;
	@%p32 bra 	$L__BB0_62;
	and.b32  	%r55, %r124, 7;
$L__BB0_41:
	cvt.u64.u32 	%rd49, %r376;
	add.s64 	%rd50, %rd4, %rd49;
	ld.global.u8 	%rs56, [%rd50];
	mul.wide.u16 	%r230, %rs56, 4;
	mov.u32 	%r231, _ZZ14cuda_knn_driftPfPiPKfS2_PKhS4_PKcPKiE2sM;
	add.s32 	%r232, %r231, %r230;
	ld.shared.u8 	%rs1, [%r232];
	setp.eq.s16 	%p88, %rs1, 0;
	selp.u32 	%r233, 1, 0, %p88;
	ld.shared.u8 	%rs2, [%r232+1];
	setp.eq.s16 	%p89, %rs2, 0;
	selp.b32 	%r234, 2, 1, %p88;
	selp.b32 	%r235, %r234, %r233, %p89;
	ld.shared.u8 	%rs3, [%r232+2];
	setp.eq.s16 	%p90, %rs3, 0;
	selp.u32 	%r236, 1, 0, %p90;
	add.s32 	%r237, %r235, %r236;
	ld.shared.u8 	%rs4, [%r232+3];
	setp.eq.s16 	%p91, %rs4, 0;
	selp.u32 	%r238, 1, 0, %p91;
	add.s32 	%r239, %r237, %r238;
	setp.gt.u32 	%p92, %r239, 3;
	@%p92 bra 	$L__BB0_51;
	setp.eq.s16 	%p93, %rs4, 0;
	setp.eq.s16 	%p94, %rs3, 0;
	setp.eq.s16 	%p95, %rs2, 0;
	setp.eq.s16 	%p96, %rs1, 0;
	setp.lt.u32 	%p97, %r124, 8;
	selp.f32 	%f332, 0f7F7FF023, 0f00000000, %p93;
	selp.f32 	%f333, 0f7F7FF023, 0f00000000, %p94;
	selp.f32 	%f334, 0f7F7FF023, 0f00000000, %p95;
	selp.f32 	%f335, 0f7F7FF023, 0f00000000, %p96;
	mul.lo.s32 	%r61, %r376, %r124;
	mov.b32 	%r379, 0;
	@%p97 bra 	$L__BB0_53;
	mov.b32 	%r377, 0;
	bra.uni 	$L__BB0_52;
$L__BB0_44:
	st.shared.f32 	[%r53], %f335;
	st.shared.u32 	[%r54], %r376;
$L__BB0_45:
	ld.shared.f32 	%f282, [%r53+4];
	setp.geu.f32 	%p108, %f334, %f282;
	setp.leu.f32 	%p109, %f334, 0f00000000;
	or.pred  	%p110, %p109, %p108;
	@%p110 bra 	$L__BB0_47;
	st.shared.f32 	[%r53+4], %f334;
	st.shared.u32 	[%r54+4], %r376;
$L__BB0_47:
	ld.shared.f32 	%f283, [%r53+8];
	setp.geu.f32 	%p111, %f333, %f283;
	setp.leu.f32 	%p112, %f333, 0f00000000;
	or.pred  	%p113, %p112, %p111;
	@%p113 bra 	$L__BB0_49;
	st.shared.f32 	[%r53+8], %f333;
	st.shared.u32 	[%r54+8], %r376;
$L__BB0_49:
	ld.shared.f32 	%f284, [%r53+12];
	setp.geu.f32 	%p114, %f332, %f284;
	setp.leu.f32 	%p115, %f332, 0f00000000;
	or.pred  	%p116, %p115, %p114;
	@%p116 bra 	$L__BB0_51;
	st.shared.f32 	[%r53+12], %f332;
	st.shared.u32 	[%r54+12], %r376;
$L__BB0_51:
	add.s32 	%r376, %r376, %r7;
	setp.lt.s32 	%p117, %r376, %r1;
	@%p117 bra 	$L__BB0_41;
	bra.uni 	$L__BB0_93;
$L__BB0_52:
	.pragma "nounroll";
	add.s32 	%r242, %r377, %r61;
	mul.wide.u32 	%rd51, %r242, 4;
	add.s64 	%rd52, %rd3, %rd51;
	shl.b32 	%r243, %r377, 4;
	mov.u32 	%r244, _ZZ14cuda_knn_driftPfPiPKfS2_PKhS4_PKcPKiE2sA;
	add.s32 	%r245, %r244, %r243;
	ld.global.f32 	%f102, [%rd52];
	ld.shared.f32 	%f103, [%r245];
	sub.f32 	%f104, %f102, %f103;
	fma.rn.f32 	%f105, %f104, %f104, %f335;
	ld.shared.f32 	%f106, [%r245+4];
	sub.f32 	%f107, %f102, %f106;
	fma.rn.f32 	%f108, %f107, %f107, %f334;
	ld.shared.f32 	%f109, [%r245+8];
	sub.f32 	%f110, %f102, %f109;
	fma.rn.f32 	%f111, %f110, %f110, %f333;
	ld.shared.f32 	%f112, [%r245+12];
	sub.f32 	%f113, %f102, %f112;
	fma.rn.f32 	%f114, %f113, %f113, %f332;
	ld.global.f32 	%f115, [%rd52+4];
	ld.shared.f32 	%f116, [%r245+16];
	sub.f32 	%f117, %f115, %f116;
	fma.rn.f32 	%f118, %f117, %f117, %f105;
	ld.shared.f32 	%f119, [%r245+20];
	sub.f32 	%f120, %f115, %f119;
	fma.rn.f32 	%f121, %f120, %f120, %f108;
	ld.shared.f32 	%f122, [%r245+24];
	sub.f32 	%f123, %f115, %f122;
	fma.rn.f32 	%f124, %f123, %f123, %f111;
	ld.shared.f32 	%f125, [%r245+28];
	sub.f32 	%f126, %f115, %f125;
	fma.rn.f32 	%f127, %f126, %f126, %f114;
	ld.global.f32 	%f128, [%rd52+8];
	ld.shared.f32 	%f129, [%r245+32];
	sub.f32 	%f130, %f128, %f129;
	fma.rn.f32 	%f131, %f130, %f130, %f118;
	ld.shared.f32 	%f132, [%r245+36];
	sub.f32 	%f133, %f128, %f132;
	fma.rn.f32 	%f134, %f133, %f133, %f121;
	ld.shared.f32 	%f135, [%r245+40];
	sub.f32 	%f136, %f128, %f135;
	fma.rn.f32 	%f137, %f136, %f136, %f124;
	ld.shared.f32 	%f138, [%r245+44];
	sub.f32 	%f139, %f128, %f138;
	fma.rn.f32 	%f140, %f139, %f139, %f127;
	ld.global.f32 	%f141, [%rd52+12];
	ld.shared.f32 	%f142, [%r245+48];
	sub.f32 	%f143, %f141, %f142;
	fma.rn.f32 	%f144, %f143, %f143, %f131;
	ld.shared.f32 	%f145, [%r245+52];
	sub.f32 	%f146, %f141, %f145;
	fma.rn.f32 	%f147, %f146, %f146, %f134;
	ld.shared.f32 	%f148, [%r245+56];
	sub.f32 	%f149, %f141, %f148;
	fma.rn.f32 	%f150, %f149, %f149, %f137;
	ld.shared.f32 	%f151, [%r245+60];
	sub.f32 	%f152, %f141, %f151;
	fma.rn.f32 	%f153, %f152, %f152, %f140;
	ld.global.f32 	%f154, [%rd52+16];
	ld.shared.f32 	%f155, [%r245+64];
	sub.f32 	%f156, %f154, %f155;
	fma.rn.f32 	%f157, %f156, %f156, %f144;
	ld.shared.f32 	%f158, [%r245+68];
	sub.f32 	%f159, %f154, %f158;
	fma.rn.f32 	%f160, %f159, %f159, %f147;
	ld.shared.f32 	%f161, [%r245+72];
	sub.f32 	%f162, %f154, %f161;
	fma.rn.f32 	%f163, %f162, %f162, %f150;
	ld.shared.f32 	%f164, [%r245+76];
	sub.f32 	%f165, %f154, %f164;
	fma.rn.f32 	%f166, %f165, %f165, %f153;
	ld.global.f32 	%f167, [%rd52+20];
	ld.shared.f32 	%f168, [%r245+80];
	sub.f32 	%f169, %f167, %f168;
	fma.rn.f32 	%f170, %f169, %f169, %f157;
	ld.shared.f32 	%f171, [%r245+84];
	sub.f32 	%f172, %f167, %f171;
	fma.rn.f32 	%f173, %f172, %f172, %f160;
	ld.shared.f32 	%f174, [%r245+88];
	sub.f32 	%f175, %f167, %f174;
	fma.rn.f32 	%f176, %f175, %f175, %f163;
	ld.shared.f32 	%f177, [%r245+92];
	sub.f32 	%f178, %f167, %f177;
	fma.rn.f32 	%f179, %f178, %f178, %f166;
	ld.global.f32 	%f180, [%rd52+24];
	ld.shared.f32 	%f181, [%r245+96];
	sub.f32 	%f182, %f180, %f181;
	fma.rn.f32 	%f183, %f182, %f182, %f170;
	ld.shared.f32 	%f184, [%r245+100];
	sub.f32 	%f185, %f180, %f184;
	fma.rn.f32 	%f186, %f185, %f185, %f173;
	ld.shared.f32 	%f187, [%r245+104];
	sub.f32 	%f188, %f180, %f187;
	fma.rn.f32 	%f189, %f188, %f188, %f176;
	ld.shared.f32 	%f190, [%r245+108];
	sub.f32 	%f191, %f180, %f190;
	fma.rn.f32 	%f192, %f191, %f191, %f179;
	ld.global.f32 	%f193, [%rd52+28];
	ld.shared.f32 	%f194, [%r245+112];
	sub.f32 	%f195, %f193, %f194;
	fma.rn.f32 	%f335, %f195, %f195, %f183;
	ld.shared.f32 	%f196, [%r245+116];
	sub.f32 	%f197, %f193, %f196;
	fma.rn.f32 	%f334, %f197, %f197, %f186;
	ld.shared.f32 	%f198, [%r245+120];
	sub.f32 	%f199, %f193, %f198;
	fma.rn.f32 	%f333, %f199, %f199, %f189;
	ld.shared.f32 	%f200, [%r245+124];
	sub.f32 	%f201, %f193, %f200;
	fma.rn.f32 	%f332, %f201, %f201, %f192;
	add.s32 	%r377, %r377, 8;
	and.b32  	%r379, %r124, 2147483640;
	setp.eq.s32 	%p98, %r377, %r379;
	@%p98 bra 	$L__BB0_53;
	bra.uni 	$L__BB0_52;
$L__BB0_53:
	setp.eq.s32 	%p99, %r55, 0;
	@%p99 bra 	$L__BB0_61;
	add.s32 	%r246, %r55, -1;
	setp.lt.u32 	%p100, %r246, 3;
	@%p100 bra 	$L__BB0_56;
	add.s32 	%r247, %r379, %r61;
	mul.wide.u32 	%rd53, %r247, 4;
	add.s64 	%rd54, %rd3, %rd53;
	shl.b32 	%r248, %r379, 4;
	mov.u32 	%r249, _ZZ14cuda_knn_driftPfPiPKfS2_PKhS4_PKcPKiE2sA;
	add.s32 	%r250, %r249, %r248;
	ld.global.f32 	%f202, [%rd54];
	ld.shared.f32 	%f203, [%r250];
	sub.f32 	%f204, %f202, %f203;
	fma.rn.f32 	%f205, %f204, %f204, %f335;
	ld.shared.f32 	%f206, [%r250+4];
	sub.f32 	%f207, %f202, %f206;
	fma.rn.f32 	%f208, %f207, %f207, %f334;
	ld.shared.f32 	%f209, [%r250+8];
	sub.f32 	%f210, %f202, %f209;
	fma.rn.f32 	%f211, %f210, %f210, %f333;
	ld.shared.f32 	%f212, [%r250+12];
	sub.f32 	%f213, %f202, %f212;
	fma.rn.f32 	%f214, %f213, %f213, %f332;
	cvt.u64.u32 	%rd55, %r61;
	cvt.u64.u32 	%rd56, %r379;
	add.s64 	%rd57, %rd56, %rd55;
	shl.b64 	%rd58, %rd57, 2;
	add.s64 	%rd59, %rd3, %rd58;
	ld.global.f32 	%f215, [%rd59+4];
	ld.shared.f32 	%f216, [%r250+16];
	sub.f32 	%f217, %f215, %f216;
	fma.rn.f32 	%f218, %f217, %f217, %f205;
	ld.shared.f32 	%f219, [%r250+20];
	sub.f32 	%f220, %f215, %f219;
	fma.rn.f32 	%f221, %f220, %f220, %f208;
	ld.shared.f32 	%f222, [%r250+24];
	sub.f32 	%f223, %f215, %f222;
	fma.rn.f32 	%f224, %f223, %f223, %f211;
	ld.shared.f32 	%f225, [%r250+28];
	sub.f32 	%f226, %f215, %f225;
	fma.rn.f32 	%f227, %f226, %f226, %f214;
	ld.global.f32 	%f228, [%rd59+8];
	ld.shared.f32 	%f229, [%r250+32];
	sub.f32 	%f230, %f228, %f229;
	fma.rn.f32 	%f231, %f230, %f230, %f218;
	ld.shared.f32 	%f232, [%r250+36];
	sub.f32 	%f233, %f228, %f232;
	fma.rn.f32 	%f234, %f233, %f233, %f221;
	ld.shared.f32 	%f235, [%r250+40];
	sub.f32 	%f236, %f228, %f235;
	fma.rn.f32 	%f237, %f236, %f236, %f224;
	ld.shared.f32 	%f238, [%r250+44];
	sub.f32 	%f239, %f228, %f238;
	fma.rn.f32 	%f240, %f239, %f239, %f227;
	ld.global.f32 	%f241, [%rd59+12];
	ld.shared.f32 	%f242, [%r250+48];
	sub.f32 	%f243, %f241, %f242;
	fma.rn.f32 	%f335, %f243, %f243, %f231;
	ld.shared.f32 	%f244, [%r250+52];
	sub.f32 	%f245, %f241, %f244;
	fma.rn.f32 	%f334, %f245, %f245, %f234;
	ld.shared.f32 	%f246, [%r250+56];
	sub.f32 	%f247, %f241, %f246;
	fma.rn.f32 	%f333, %f247, %f247, %f237;
	ld.shared.f32 	%f248, [%r250+60];
	sub.f32 	%f249, %f241, %f248;
	fma.rn.f32 	%f332, %f249, %f249, %f240;
	add.s32 	%r379, %r379, 4;
$L__BB0_56:
	and.b32  	%r251, %r124, 3;
	setp.eq.s32 	%p101, %r251, 0;
	@%p101 bra 	$L__BB0_61;
	setp.eq.s32 	%p102, %r251, 1;
	@%p102 bra 	$L__BB0_59;
	add.s32 	%r252, %r379, %r61;
	mul.wide.u32 	%rd60, %r252, 4;
	add.s64 	%rd61, %rd3, %rd60;
	shl.b32 	%r253, %r379, 4;
	mov.u32 	%r254, _ZZ14cuda_knn_driftPfPiPKfS2_PKhS4_PKcPKiE2sA;
	add.s32 	%r255, %r254, %r253;
	ld.global.f32 	%f250, [%rd61];
	ld.shared.f32 	%f251, [%r255];
	sub.f32 	%f252, %f250, %f251;
	fma.rn.f32 	%f253, %f252, %f252, %f335;
	ld.shared.f32 	%f254, [%r255+4];
	sub.f32 	%f255, %f250, %f254;
	fma.rn.f32 	%f256, %f255, %f255, %f334;
	ld.shared.f32 	%f257, [%r255+8];
	sub.f32 	%f258, %f250, %f257;
	fma.rn.f32 	%f259, %f258, %f258, %f333;
	ld.shared.f32 	%f260, [%r255+12];
	sub.f32 	%f261, %f250, %f260;
	fma.rn.f32 	%f262, %f261, %f261, %f332;
	cvt.u64.u32 	%rd62, %r61;
	cvt.u64.u32 	%rd63, %r379;
	add.s64 	%rd64, %rd63, %rd62;
	shl.b64 	%rd65, %rd64, 2;
	add.s64 	%rd66, %rd3, %rd65;
	ld.global.f32 	%f263, [%rd66+4];
	ld.shared.f32 	%f264, [%r255+16];
	sub.f32 	%f265, %f263, %f264;
	fma.rn.f32 	%f335, %f265, %f265, %f253;
	ld.shared.f32 	%f266, [%r255+20];
	sub.f32 	%f267, %f263, %f266;
	fma.rn.f32 	%f334, %f267, %f267, %f256;
	ld.shared.f32 	%f268, [%r255+24];
	sub.f32 	%f269, %f263, %f268;
	fma.rn.f32 	%f333, %f269, %f269, %f259;
	ld.shared.f32 	%f270, [%r255+28];
	sub.f32 	%f271, %f263, %f270;
	fma.rn.f32 	%f332, %f271, %f271, %f262;
	add.s32 	%r379, %r379, 2;
$L__BB0_59:
	and.b32  	%r256, %r124, 1;
	setp.eq.b32 	%p103, %r256, 1;
	not.pred 	%p104, %p103;
	@%p104 bra 	$L__BB0_61;
	add.s32 	%r257, %r379, %r61;
	mul.wide.u32 	%rd67, %r257, 4;
	add.s64 	%rd68, %rd3, %rd67;
	shl.b32 	%r258, %r379, 4;
	mov.u32 	%r259, _ZZ14cuda_knn_driftPfPiPKfS2_PKhS4_PKcPKiE2sA;
	add.s32 	%r260, %r259, %r258;
	ld.global.f32 	%f272, [%rd68];
	ld.shared.f32 	%f273, [%r260];
	sub.f32 	%f274, %f272, %f273;
	fma.rn.f32 	%f335, %f274, %f274, %f335;
	ld.shared.f32 	%f275, [%r260+4];
	sub.f32 	%f276, %f272, %f275;
	fma.rn.f32 	%f334, %f276, %f276, %f334;
	ld.shared.f32 	%f277, [%r260+8];
	sub.f32 	%f278, %f272, %f277;
	fma.rn.f32 	%f333, %f278, %f278, %f333;
	ld.shared.f32 	%f279, [%r260+12];
	sub.f32 	%f280, %f272, %f279;
	fma.rn.f32 	%f332, %f280, %f280, %f332;
$L__BB0_61:
	ld.shared.f32 	%f281, [%r53];
	setp.lt.f32 	%p105, %f335, %f281;
	setp.gt.f32 	%p106, %f335, 0f00000000;
	and.pred  	%p107, %p106, %p105;
	@%p107 bra 	$L__BB0_44;
	bra.uni 	$L__BB0_45;
$L__BB0_62:
	add.s32 	%r67, %r376, %r7;
	max.u32 	%r194, %r1, %r67;
	setp.lt.u32 	%p33, %r67, %r1;
	selp.u32 	%r195, 1, 0, %p33;
	add.s32 	%r196, %r67, %r195;
	sub.s32 	%r197, %r194, %r196;
	div.u32 	%r198, %r197, %r7;
	add.s32 	%r68, %r198, %r195;
	and.b32  	%r199, %r68, 1;
	setp.eq.b32 	%p34, %r199, 1;
	mov.u32 	%r381, %r376;
	@%p34 bra 	$L__BB0_72;
	cvt.u64.u32 	%rd43, %r376;
	add.s64 	%rd44, %rd4, %rd43;
	ld.global.u8 	%rs53, [%rd44];
	mul.wide.u16 	%r200, %rs53, 4;
	mov.u32 	%r201, _ZZ14cuda_knn_driftPfPiPKfS2_PKhS4_PKcPKiE2sM;
	add.s32 	%r202, %r201, %r200;
	ld.shared.u8 	%rs5, [%r202];
	setp.eq.s16 	%p35, %rs5, 0;
	selp.f32 	%f41, 0f7F7FF023, 0f00000000, %p35;
	selp.u32 	%r203, 1, 0, %p35;
	ld.shared.u8 	%rs6, [%r202+1];
	setp.eq.s16 	%p36, %rs6, 0;
	selp.b32 	%r204, 2, 1, %p35;
	selp.f32 	%f42, 0f7F7FF023, 0f00000000, %p36;
	selp.b32 	%r205, %r204, %r203, %p36;
	ld.shared.u8 	%rs7, [%r202+2];
	setp.eq.s16 	%p37, %rs7, 0;
	selp.f32 	%f43, 0f7F7FF023, 0f00000000, %p37;
	selp.u32 	%r206, 1, 0, %p37;
	add.s32 	%r207, %r205, %r206;
	ld.shared.u8 	%rs8, [%r202+3];
	setp.eq.s16 	%p38, %rs8, 0;
	selp.f32 	%f44, 0f7F7FF023, 0f00000000, %p38;
	selp.u32 	%r208, 1, 0, %p38;
	add.s32 	%r209, %r207, %r208;
	setp.gt.u32 	%p39, %r209, 3;
	mov.u32 	%r381, %r67;
	@%p39 bra 	$L__BB0_72;
	setp.ne.s16 	%p40, %rs5, 0;
	ld.shared.f32 	%f90, [%r53];
	setp.geu.f32 	%p41, %f41, %f90;
	or.pred  	%p42, %p40, %p41;
	@%p42 bra 	$L__BB0_66;
	st.shared.f32 	[%r53], %f41;
	st.shared.u32 	[%r54], %r376;
$L__BB0_66:
	setp.ne.s16 	%p43, %rs6, 0;
	ld.shared.f32 	%f91, [%r53+4];
	setp.geu.f32 	%p44, %f42, %f91;
	or.pred  	%p45, %p43, %p44;
	@%p45 bra 	$L__BB0_68;
	st.shared.f32 	[%r53+4], %f42;
	st.shared.u32 	[%r54+4], %r376;
$L__BB0_68:
	setp.ne.s16 	%p46, %rs7, 0;
	ld.shared.f32 	%f92, [%r53+8];
	setp.geu.f32 	%p47, %f43, %f92;
	or.pred  	%p48, %p46, %p47;
	@%p48 bra 	$L__BB0_70;
	st.shared.f32 	[%r53+8], %f43;
	st.shared.u32 	[%r54+8], %r376;
$L__BB0_70:
	setp.ne.s16 	%p49, %rs8, 0;
	ld.shared.f32 	%f93, [%r53+12];
	setp.geu.f32 	%p50, %f44, %f93;
	or.pred  	%p51, %p49, %p50;
	mov.u32 	%r381, %r67;
	@%p51 bra 	$L__BB0_72;
	st.shared.f32 	[%r53+12], %f44;
	st.shared.u32 	[%r54+12], %r376;
	mov.u32 	%r381, %r67;
$L__BB0_72:
	setp.eq.s32 	%p52, %r68, 0;
	@%p52 bra 	$L__BB0_93;
	mov.u32 	%r211, _ZZ14cuda_knn_driftPfPiPKfS2_PKhS4_PKcPKiE2sM;
$L__BB0_74:
	cvt.u64.u32 	%rd45, %r381;
	add.s64 	%rd46, %rd4, %rd45;
	ld.global.u8 	%rs54, [%rd46];
	mul.wide.u16 	%r210, %rs54, 4;
	add.s32 	%r212, %r211, %r210;
	ld.shared.u8 	%rs9, [%r212];
	setp.eq.s16 	%p53, %rs9, 0;
	selp.f32 	%f45, 0f7F7FF023, 0f00000000, %p53;
	selp.u32 	%r213, 1, 0, %p53;
	ld.shared.u8 	%rs10, [%r212+1];
	setp.eq.s16 	%p54, %rs10, 0;
	selp.b32 	%r214, 2, 1, %p53;
	selp.f32 	%f46, 0f7F7FF023, 0f00000000, %p54;
	selp.b32 	%r215, %r214, %r213, %p54;
	ld.shared.u8 	%rs11, [%r212+2];
	setp.eq.s16 	%p55, %rs11, 0;
	selp.f32 	%f47, 0f7F7FF023, 0f00000000, %p55;
	selp.u32 	%r216, 1, 0, %p55;
	add.s32 	%r217, %r215, %r216;
	ld.shared.u8 	%rs12, [%r212+3];
	setp.eq.s16 	%p56, %rs12, 0;
	selp.f32 	%f48, 0f7F7FF023, 0f00000000, %p56;
	selp.u32 	%r218, 1, 0, %p56;
	add.s32 	%r219, %r217, %r218;
	setp.gt.u32 	%p57, %r219, 3;
	@%p57 bra 	$L__BB0_83;
	setp.ne.s16 	%p58, %rs9, 0;
	ld.shared.f32 	%f94, [%r53];
	setp.geu.f32 	%p59, %f45, %f94;
	or.pred  	%p60, %p58, %p59;
	@%p60 bra 	$L__BB0_77;
	st.shared.f32 	[%r53], %f45;
	st.shared.u32 	[%r54], %r381;
$L__BB0_77:
	setp.ne.s16 	%p61, %rs10, 0;
	ld.shared.f32 	%f95, [%r53+4];
	setp.geu.f32 	%p62, %f46, %f95;
	or.pred  	%p63, %p61, %p62;
	@%p63 bra 	$L__BB0_79;
	st.shared.f32 	[%r53+4], %f46;
	st.shared.u32 	[%r54+4], %r381;
$L__BB0_79:
	setp.ne.s16 	%p64, %rs11, 0;
	ld.shared.f32 	%f96, [%r53+8];
	setp.geu.f32 	%p65, %f47, %f96;
	or.pred  	%p66, %p64, %p65;
	@%p66 bra 	$L__BB0_81;
	st.shared.f32 	[%r53+8], %f47;
	st.shared.u32 	[%r54+8], %r381;
$L__BB0_81:
	setp.ne.s16 	%p67, %rs12, 0;
	ld.shared.f32 	%f97, [%r53+12];
	setp.geu.f32 	%p68, %f48, %f97;
	or.pred  	%p69, %p67, %p68;
	@%p69 bra 	$L__BB0_83;
	st.shared.f32 	[%r53+12], %f48;
	st.shared.u32 	[%r54+12], %r381;
$L__BB0_83:
	add.s32 	%r71, %r381, %r7;
	cvt.u64.u32 	%rd47, %r71;
	add.s64 	%rd48, %rd4, %rd47;
	ld.global.u8 	%rs55, [%rd48];
	mul.wide.u16 	%r220, %rs55, 4;
	add.s32 	%r222, %r211, %r220;
	ld.shared.u8 	%rs13, [%r222];
	setp.eq.s16 	%p70, %rs13, 0;
	selp.f32 	%f49, 0f7F7FF023, 0f00000000, %p70;
	selp.u32 	%r223, 1, 0, %p70;
	ld.shared.u8 	%rs14, [%r222+1];
	setp.eq.s16 	%p71, %rs14, 0;
	selp.b32 	%r224, 2, 1, %p70;
	selp.f32 	%f50, 0f7F7FF023, 0f00000000, %p71;
	selp.b32 	%r225, %r224, %r223, %p71;
	ld.shared.u8 	%rs15, [%r222+2];
	setp.eq.s16 	%p72, %rs15, 0;
	selp.f32 	%f51, 0f7F7FF023, 0f00000000, %p72;
	selp.u32 	%r226, 1, 0, %p72;
	add.s32 	%r227, %r225, %r226;
	ld.shared.u8 	%rs16, [%r222+3];
	setp.eq.s16 	%p73, %rs16, 0;
	selp.f32 	%f52, 0f7F7FF023, 0f00000000, %p73;
	selp.u32 	%r228, 1, 0, %p73;
	add.s32 	%r229, %r227, %r228;
	setp.gt.u32 	%p74, %r229, 3;
	@%p74 bra 	$L__BB0_92;
	setp.ne.s16 	%p75, %rs13, 0;
	ld.shared.f32 	%f98, [%r53];
	setp.geu.f32 	%p76, %f49, %f98;
	or.pred  	%p77, %p75, %p76;
	@%p77 bra 	$L__BB0_86;
	st.shared.f32 	[%r53], %f49;
	st.shared.u32 	[%r54], %r71;
$L__BB0_86:
	setp.ne.s16 	%p78, %rs14, 0;
	ld.shared.f32 	%f99, [%r53+4];
	setp.geu.f32 	%p79, %f50, %f99;
	or.pred  	%p80, %p78, %p79;
	@%p80 bra 	$L__BB0_88;
	st.shared.f32 	[%r53+4], %f50;
	st.shared.u32 	[%r54+4], %r71;
$L__BB0_88:
	setp.ne.s16 	%p81, %rs15, 0;
	ld.shared.f32 	%f100, [%r53+8];
	setp.geu.f32 	%p82, %f51, %f100;
	or.pred  	%p83, %p81, %p82;
	@%p83 bra 	$L__BB0_90;
	st.shared.f32 	[%r53+8], %f51;
	st.shared.u32 	[%r54+8], %r71;
$L__BB0_90:
	setp.ne.s16 	%p84, %rs16, 0;
	ld.shared.f32 	%f101, [%r53+12];
	setp.geu.f32 	%p85, %f52, %f101;
	or.pred  	%p86, %p84, %p85;
	@%p86 bra 	$L__BB0_92;
	st.shared.f32 	[%r53+12], %f52;
	st.shared.u32 	[%r54+12], %r71;
$L__BB0_92:
	add.s32 	%r381, %r71, %r7;
	setp.lt.s32 	%p87, %r381, %r1;
	@%p87 bra 	$L__BB0_74;
$L__BB0_93:
	bar.sync 	0;
	@%p4 bra 	$L__BB0_121;
	setp.lt.s32 	%p119, %r3, 1;
	@%p119 bra 	$L__BB0_109;
	cvt.u16.u32 	%rs17, %r7;
	mov.u32 	%r263, _ZZ14cuda_knn_driftPfPiPKfS2_PKhS4_PKcPKiE2sD;
	add.s32 	%r264, %r131, %r263;
	add.s32 	%r73, %r264, 64;
	mov.b32 	%r383, 0;
	mov.b16 	%rs62, 0;
	mov.u16 	%rs63, %rs62;
$L__BB0_96:
	sub.s32 	%r75, %r7, %r383;
	shl.b32 	%r265, %r383, 4;
	add.s32 	%r76, %r8, %r265;
	setp.le.u32 	%p120, %r7, %r383;
	ld.shared.f32 	%f53, [%r76];
	mov.u32 	%r397, %r383;
	@%p120 bra 	$L__BB0_108;
	sub.s32 	%r267, %r383, %r7;
	setp.gt.u32 	%p121, %r267, -8;
	mov.u32 	%r389, %r383;
	mov.u32 	%r397, %r383;
	mov.f32 	%f337, %f53;
	@%p121 bra 	$L__BB0_100;
	and.b32  	%r268, %r75, -8;
	neg.s32 	%r385, %r268;
	add.s32 	%r384, %r73, %r265;
	mov.u32 	%r389, %r383;
	mov.u32 	%r397, %r383;
	mov.f32 	%f337, %f53;
$L__BB0_99:
	.pragma "nounroll";
	ld.shared.f32 	%f285, [%r384+-64];
	setp.lt.f32 	%p122, %f285, %f337;
	selp.f32 	%f286, %f285, %f337, %p122;
	selp.b32 	%r270, %r389, %r397, %p122;
	ld.shared.f32 	%f287, [%r384+-48];
	setp.lt.f32 	%p123, %f287, %f286;
	selp.f32 	%f288, %f287, %f286, %p123;
	add.s32 	%r271, %r389, 1;
	selp.b32 	%r272, %r271, %r270, %p123;
	ld.shared.f32 	%f289, [%r384+-32];
	setp.lt.f32 	%p124, %f289, %f288;
	selp.f32 	%f290, %f289, %f288, %p124;
	add.s32 	%r273, %r389, 2;
	selp.b32 	%r274, %r273, %r272, %p124;
	ld.shared.f32 	%f291, [%r384+-16];
	setp.lt.f32 	%p125, %f291, %f290;
	selp.f32 	%f292, %f291, %f290, %p125;
	add.s32 	%r275, %r389, 3;
	selp.b32 	%r276, %r275, %r274, %p125;
	ld.shared.f32 	%f293, [%r384];
	setp.lt.f32 	%p126, %f293, %f292;
	selp.f32 	%f294, %f293, %f292, %p126;
	add.s32 	%r277, %r389, 4;
	selp.b32 	%r278, %r277, %r276, %p126;
	ld.shared.f32 	%f295, [%r384+16];
	setp.lt.f32 	%p127, %f295, %f294;
	selp.f32 	%f296, %f295, %f294, %p127;
	add.s32 	%r279, %r389, 5;
	selp.b32 	%r280, %r279, %r278, %p127;
	ld.shared.f32 	%f297, [%r384+32];
	setp.lt.f32 	%p128, %f297, %f296;
	selp.f32 	%f298, %f297, %f296, %p128;
	add.s32 	%r281, %r389, 6;
	selp.b32 	%r282, %r281, %r280, %p128;
	ld.shared.f32 	%f299, [%r384+48];
	setp.lt.f32 	%p129, %f299, %f298;
	selp.f32 	%f337, %f299, %f298, %p129;
	add.s32 	%r283, %r389, 7;
	selp.b32 	%r397, %r283, %r282, %p129;
	add.s32 	%r389, %r389, 8;
	add.s32 	%r385, %r385, 8;
	add.s32 	%r384, %r384, 128;
	setp.ne.s32 	%p130, %r385, 0;
	@%p130 bra 	$L__BB0_99;
$L__BB0_100:
	and.b32  	%r284, %r75, 7;
	setp.eq.s32 	%p131, %r284, 0;
	@%p131 bra 	$L__BB0_108;
	sub.s16 	%rs59, %rs17, %rs63;
	cvt.u32.u16 	%r286, %rs59;
	and.b32  	%r91, %r286, 7;
	add.s32 	%r287, %r91, -1;
	setp.lt.u32 	%p132, %r287, 3;
	@%p132 bra 	$L__BB0_103;
	shl.b32 	%r288, %r389, 4;
	add.s32 	%r289, %r8, %r288;
	ld.shared.f32 	%f300, [%r289];
	setp.lt.f32 	%p133, %f300, %f337;
	selp.f32 	%f301, %f300, %f337, %p133;
	selp.b32 	%r290, %r389, %r397, %p133;
	add.s32 	%r291, %r389, 1;
	ld.shared.f32 	%f302, [%r289+16];
	setp.lt.f32 	%p134, %f302, %f301;
	selp.f32 	%f303, %f302, %f301, %p134;
	selp.b32 	%r292, %r291, %r290, %p134;
	add.s32 	%r293, %r389, 2;
	ld.shared.f32 	%f304, [%r289+32];
	setp.lt.f32 	%p135, %f304, %f303;
	selp.f32 	%f305, %f304, %f303, %p135;
	selp.b32 	%r294, %r293, %r292, %p135;
	add.s32 	%r295, %r389, 3;
	ld.shared.f32 	%f306, [%r289+48];
	setp.lt.f32 	%p136, %f306, %f305;
	selp.f32 	%f337, %f306, %f305, %p136;
	selp.b32 	%r397, %r295, %r294, %p136;
	add.s32 	%r389, %r389, 4;
$L__BB0_103:
	and.b32  	%r296, %r91, 3;
	setp.eq.s32 	%p137, %r296, 0;
	@%p137 bra 	$L__BB0_108;
	sub.s16 	%rs21, %rs17, %rs62;
	and.b16  	%rs60, %rs21, 3;
	setp.eq.s16 	%p138, %rs60, 1;
	@%p138 bra 	$L__BB0_106;
	shl.b32 	%r298, %r389, 4;
	add.s32 	%r299, %r8, %r298;
	ld.shared.f32 	%f307, [%r299];
	setp.lt.f32 	%p139, %f307, %f337;
	selp.f32 	%f308, %f307, %f337, %p139;
	selp.b32 	%r300, %r389, %r397, %p139;
	add.s32 	%r301, %r389, 1;
	ld.shared.f32 	%f309, [%r299+16];
	setp.lt.f32 	%p140, %f309, %f308;
	selp.f32 	%f337, %f309, %f308, %p140;
	selp.b32 	%r397, %r301, %r300, %p140;
	add.s32 	%r389, %r389, 2;
$L__BB0_106:
	and.b16  	%rs61, %rs21, 1;
	setp.eq.b16 	%p141, %rs61, 1;
	not.pred 	%p142, %p141;
	@%p142 bra 	$L__BB0_108;
	shl.b32 	%r302, %r389, 4;
	add.s32 	%r303, %r8, %r302;
	ld.shared.f32 	%f310, [%r303];
	setp.lt.f32 	%p143, %f310, %f337;
	selp.b32 	%r397, %r389, %r397, %p143;
$L__BB0_108:
	shl.b32 	%r304, %r397, 4;
	add.s32 	%r305, %r8, %r304;
	ld.shared.f32 	%f311, [%r305];
	st.shared.f32 	[%r305], %f53;
	st.shared.f32 	[%r76], %f311;
	add.s32 	%r306, %r9, %r304;
	ld.shared.u32 	%r307, [%r306];
	add.s32 	%r309, %r9, %r265;
	ld.shared.u32 	%r310, [%r309];
	st.shared.u32 	[%r306], %r310;
	st.shared.u32 	[%r309], %r307;
	add.s32 	%r383, %r383, 1;
	setp.ne.s32 	%p144, %r383, %r3;
	add.s16 	%rs63, %rs63, 1;
	add.s16 	%rs62, %rs62, 1;
	@%p144 bra 	$L__BB0_96;
$L__BB0_109:
	ld.param.u64 	%rd80, [_Z14cuda_knn_driftPfPiPKfS2_PKhS4_PKcPKi_param_0];
	setp.lt.s32 	%p145, %r3, 1;
	shl.b32 	%r311, %r3, 4;
	add.s32 	%r313, %r132, %r311;
	add.s32 	%r315, %r313, %r131;
	ld.shared.f32 	%f312, [%r315+-16];
	setp.lt.f32 	%p146, %f312, 0f00000000;
	neg.f32 	%f313, %f312;
	selp.f32 	%f314, %f313, %f312, %p146;
	sqrt.rn.f32 	%f315, %f314;
	cvta.to.global.u64 	%rd69, %rd80;
	mul.wide.s32 	%rd70, %r130, 4;
	add.s64 	%rd71, %rd69, %rd70;
	st.global.f32 	[%rd71], %f315;
	@%p145 bra 	$L__BB0_121;
	mul.lo.s32 	%r105, %r3, %r130;
	and.b32  	%r106, %r3, 7;
	setp.lt.u32 	%p147, %r3, 8;
	mov.b32 	%r402, 0;
	@%p147 bra 	$L__BB0_113;
	and.b32  	%r402, %r3, 2147483640;
	neg.s32 	%r400, %r402;
	add.s64 	%rd6, %rd5, 16;
	mov.u32 	%r318, _ZZ14cuda_knn_driftPfPiPKfS2_PKhS4_PKcPKiE2sI;
	add.s32 	%r319, %r131, %r318;
	add.s32 	%r398, %r319, 64;
	mov.u32 	%r399, %r105;
$L__BB0_112:
	.pragma "nounroll";
	mul.wide.s32 	%rd72, %r399, 4;
	add.s64 	%rd73, %rd6, %rd72;
	ld.shared.u32 	%r320, [%r398+-64];
	add.s32 	%r321, %r320, 1;
	st.global.u32 	[%rd73+-16], %r321;
	ld.shared.u32 	%r322, [%r398+-48];
	add.s32 	%r323, %r322, 1;
	st.global.u32 	[%rd73+-12], %r323;
	ld.shared.u32 	%r324, [%r398+-32];
	add.s32 	%r325, %r324, 1;
	st.global.u32 	[%rd73+-8], %r325;
	ld.shared.u32 	%r326, [%r398+-16];
	add.s32 	%r327, %r326, 1;
	st.global.u32 	[%rd73+-4], %r327;
	ld.shared.u32 	%r328, [%r398];
	add.s32 	%r329, %r328, 1;
	st.global.u32 	[%rd73], %r329;
	ld.shared.u32 	%r330, [%r398+16];
	add.s32 	%r331, %r330, 1;
	st.global.u32 	[%rd73+4], %r331;
	ld.shared.u32 	%r332, [%r398+32];
	add.s32 	%r333, %r332, 1;
	st.global.u32 	[%rd73+8], %r333;
	ld.shared.u32 	%r334, [%r398+48];
	add.s32 	%r335, %r334, 1;
	st.global.u32 	[%rd73+12], %r335;
	add.s32 	%r400, %r400, 8;
	add.s32 	%r399, %r399, 8;
	add.s32 	%r398, %r398, 128;
	setp.ne.s32 	%p148, %r400, 0;
	@%p148 bra 	$L__BB0_112;
$L__BB0_113:
	setp.eq.s32 	%p149, %r106, 0;
	@%p149 bra 	$L__BB0_121;
	and.b32  	%r117, %r3, 3;
	setp.lt.u32 	%p150, %r106, 4;
	@%p150 bra 	$L__BB0_116;
	shl.b32 	%r336, %r402, 4;
	add.s32 	%r337, %r9, %r336;
	ld.shared.u32 	%r338, [%r337];
	add.s32 	%r339, %r338, 1;
	add.s32 	%r340, %r402, %r105;
	mul.wide.s32 	%rd74, %r340, 4;
	add.s64 	%rd75, %rd5, %rd74;
	st.global.u32 	[%rd75], %r339;
	ld.shared.u32 	%r341, [%r337+16];
	add.s32 	%r342, %r341, 1;
	st.global.u32 	[%rd75+4], %r342;
	ld.shared.u32 	%r343, [%r337+32];
	add.s32 	%r344, %r343, 1;
	st.global.u32 	[%rd75+8], %r344;
	ld.shared.u32 	%r345, [%r337+48];
	add.s32 	%r346, %r345, 1;
	st.global.u32 	[%rd75+12], %r346;
	add.s32 	%r402, %r402, 4;
$L__BB0_116:
	setp.eq.s32 	%p151, %r117, 0;
	@%p151 bra 	$L__BB0_121;
	setp.eq.s32 	%p152, %r117, 1;
	@%p152 bra 	$L__BB0_119;
	shl.b32 	%r347, %r402, 4;
	add.s32 	%r348, %r9, %r347;
	ld.shared.u32 	%r349, [%r348];
	add.s32 	%r350, %r349, 1;
	add.s32 	%r351, %r402, %r105;
	mul.wide.s32 	%rd76, %r351, 4;
	add.s64 	%rd77, %rd5, %rd76;
	st.global.u32 	[%rd77], %r350;
	ld.shared.u32 	%r352, [%r348+16];
	add.s32 	%r353, %r352, 1;
	st.global.u32 	[%rd77+4], %r353;
	add.s32 	%r402, %r402, 2;
$L__BB0_119:
	and.b32  	%r354, %r3, 1;
	setp.eq.b32 	%p153, %r354, 1;
	not.pred 	%p154, %p153;
	@%p154 bra 	$L__BB0_121;
	shl.b32 	%r355, %r402, 4;
	add.s32 	%r356, %r9, %r355;
	ld.shared.u32 	%r357, [%r356];
	add.s32 	%r358, %r357, 1;
	add.s32 	%r359, %r402, %r105;
	mul.wide.s32 	%rd78, %r359, 4;
	add.s64 	%rd79, %rd5, %rd78;
	st.global.u32 	[%rd79], %r358;
$L__BB0_121:
	ret;

}


// ===== COMPILED SASS (sm_100) =====

	.target	sm_100

	.elftype	@"ET_EXEC"


//--------------------- .note.nv.tkinfo           --------------------------
	.section	.note.nv.tkinfo,"",@"SHT_NOTE"
	.sectionflags	@"SHF_NOTE_NV_TKINFO"
	.tkinfo
        /*0018*/ 	.word	0x00000002
        /*0030*/ 	.string	""
        /*0030*/ 	.string	"ptxas"
        /*0030*/ 	.string	"Cuda compilation tools, release 13.0, V13.0.88"
        /*0030*/ 	.string	"Build cuda_13.0.r13.0/compiler.36424714_0"
        /*0030*/ 	.string	"-arch sm_100 -m 64 "



//--------------------- .note.nv.cuinfo           --------------------------
	.section	.note.nv.cuinfo,"",@"SHT_NOTE"
	.sectionflags	@"SHF_NOTE_NV_CUINFO"
        /*0018*/ 	.short	0x0002
        /*001a*/ 	.short	0x0064
        /*001c*/ 	.short	0x0082
	.zero		2


//--------------------- .nv.info                  --------------------------
	.section	.nv.info,"",@"SHT_CUDA_INFO"
	.align	4


	//----- nvinfo : EIATTR_REGCOUNT
	.align		4
        /*0000*/ 	.byte	0x04, 0x2f
        /*0002*/ 	.short	(.L_1 - .L_0)
	.align		4
.L_0:
        /*0004*/ 	.word	index@(_Z14cuda_knn_driftPfPiPKfS2_PKhS4_PKcPKi)
        /*0008*/ 	.word	0x00000020


	//----- nvinfo : EIATTR_FRAME_SIZE
	.align		4
.L_1:
        /*000c*/ 	.byte	0x04, 0x11
        /*000e*/ 	.short	(.L_3 - .L_2)
	.align		4
.L_2:
        /*0010*/ 	.word	index@($__internal_0_$__cuda_sm20_sqrt_rn_f32_slowpath)
        /*0014*/ 	.word	0x00000000


	//----- nvinfo : EIATTR_FRAME_SIZE
	.align		4
.L_3:
        /*0018*/ 	.byte	0x04, 0x11
        /*001a*/ 	.short	(.L_5 - .L_4)
	.align		4
.L_4:
        /*001c*/ 	.word	index@(_Z14cuda_knn_driftPfPiPKfS2_PKhS4_PKcPKi)
        /*0020*/ 	.word	0x00000000


	//----- nvinfo : EIATTR_MIN_STACK_SIZE
	.align		4
.L_5:
        /*0024*/ 	.byte	0x04, 0x12
        /*0026*/ 	.short	(.L_7 - .L_6)
	.align		4
.L_6:
        /*0028*/ 	.word	index@(_Z14cuda_knn_driftPfPiPKfS2_PKhS4_PKcPKi)
        /*002c*/ 	.word	0x00000000
.L_7:


//--------------------- .nv.compat                --------------------------
	.section	.nv.compat,"",@"SHT_CUDA_COMPAT_INFO"
	.align	4
        /*0000*/ 	.byte	0x02, 0x09, 0x00, 0x00, 0x02, 0x02, 0x01, 0x00, 0x02, 0x05, 0x05, 0x00, 0x03, 0x07, 0x01, 0x01
        /*0010*/ 	.byte	0x02, 0x03, 0x00, 0x00, 0x02, 0x06, 0x01, 0x00, 0x04, 0x0b, 0x08, 0x00, 0x01, 0x00, 0x00, 0x00
        /*0020*/ 	.byte	0x00, 0x00, 0x00, 0x00


//--------------------- .nv.info._Z14cuda_knn_driftPfPiPKfS2_PKhS4_PKcPKi --------------------------
	.section	.nv.info._Z14cuda_knn_driftPfPiPKfS2_PKhS4_PKcPKi,"",@"SHT_CUDA_INFO"
	.sectionflags	@""
	.align	4


	//----- nvinfo : EIATTR_CUDA_API_VERSION
	.align		4
        /*0000*/ 	.byte	0x04, 0x37
        /*0002*/ 	.short	(.L_9 - .L_8)
.L_8:
        /*0004*/ 	.word	0x00000082


	//----- nvinfo : EIATTR_KPARAM_INFO
	.align		4
.L_9:
        /*0008*/ 	.byte	0x04, 0x17
        /*000a*/ 	.short	(.L_11 - .L_10)
.L_10:
        /*000c*/ 	.word	0x00000000
        /*0010*/ 	.short	0x0007
        /*0012*/ 	.short	0x0038
        /*0014*/ 	.byte	0x00, 0xf5, 0x21, 0x00


	//----- nvinfo : EIATTR_KPARAM_INFO
	.align		4
.L_11:
        /*0018*/ 	.byte	0x04, 0x17
        /*001a*/ 	.short	(.L_13 - .L_12)
.L_12:
        /*001c*/ 	.word	0x00000000
        /*0020*/ 	.short	0x0006
        /*0022*/ 	.short	0x0030
        /*0024*/ 	.byte	0x00, 0xf5, 0x21, 0x00


	//----- nvinfo : EIATTR_KPARAM_INFO
	.align		4
.L_13:
        /*0028*/ 	.byte	0x04, 0x17
        /*002a*/ 	.short	(.L_15 - .L_14)
.L_14:
        /*002c*/ 	.word	0x00000000
        /*0030*/ 	.short	0x0005
        /*0032*/ 	.short	0x0028
        /*0034*/ 	.byte	0x00, 0xf5, 0x21, 0x00


	//----- nvinfo : EIATTR_KPARAM_INFO
	.align		4
.L_15:
        /*0038*/ 	.byte	0x04, 0x17
        /*003a*/ 	.short	(.L_17 - .L_16)
.L_16:
        /*003c*/ 	.word	0x00000000
        /*0040*/ 	.short	0x0004
        /*0042*/ 	.short	0x0020
        /*0044*/ 	.byte	0x00, 0xf5, 0x21, 0x00


	//----- nvinfo : EIATTR_KPARAM_INFO
	.align		4
.L_17:
        /*0048*/ 	.byte	0x04, 0x17
        /*004a*/ 	.short	(.L_19 - .L_18)
.L_18:
        /*004c*/ 	.word	0x00000000
        /*0050*/ 	.short	0x0003
        /*0052*/ 	.short	0x0018
        /*0054*/ 	.byte	0x00, 0xf5, 0x21, 0x00


	//----- nvinfo : EIATTR_KPARAM_INFO
	.align		4
.L_19:
        /*0058*/ 	.byte	0x04, 0x17
        /*005a*/ 	.short	(.L_21 - .L_20)
.L_20:
        /*005c*/ 	.word	0x00000000
        /*0060*/ 	.short	0x0002
        /*0062*/ 	.short	0x0010
        /*0064*/ 	.byte	0x00, 0xf5, 0x21, 0x00


	//----- nvinfo : EIATTR_KPARAM_INFO
	.align		4
.L_21:
        /*0068*/ 	.byte	0x04, 0x17
        /*006a*/ 	.short	(.L_23 - .L_22)
.L_22:
        /*006c*/ 	.word	0x00000000
        /*0070*/ 	.short	0x0001
        /*0072*/ 	.short	0x0008
        /*0074*/ 	.byte	0x00, 0xf5, 0x21, 0x00


	//----- nvinfo : EIATTR_KPARAM_INFO
	.align		4
.L_23:
        /*0078*/ 	.byte	0x04, 0x17
        /*007a*/ 	.short	(.L_25 - .L_24)
.L_24:
        /*007c*/ 	.word	0x00000000
        /*0080*/ 	.short	0x0000
        /*0082*/ 	.short	0x0000
        /*0084*/ 	.byte	0x00, 0xf5, 0x21, 0x00


	//----- nvinfo : EIATTR_SPARSE_MMA_MASK
	.align		4
.L_25:
        /*0088*/ 	.byte	0x03, 0x50
        /*008a*/ 	.short	0x0000


	//----- nvinfo : EIATTR_MAXREG_COUNT
	.align		4
        /*008c*/ 	.byte	0x03, 0x1b
        /*008e*/ 	.short	0x00ff


	//----- nvinfo : EIATTR_NUM_BARRIERS
	.align		4
        /*0090*/ 	.byte	0x02, 0x4c
        /*0092*/ 	.byte	0x01
	.zero		1


	//----- nvinfo : EIATTR_MERCURY_ISA_VERSION
	.align		4
        /*0094*/ 	.byte	0x03, 0x5f
        /*0096*/ 	.short	0x0101


	//----- nvinfo : EIATTR_VRC_CTA_INIT_COUNT
	.align		4
        /*0098*/ 	.byte	0x02, 0x4a
	.zero		1
	.zero		1


	//----- nvinfo : EIATTR_EXIT_INSTR_OFFSETS
	.align		4
        /*009c*/ 	.byte	0x04, 0x1c
        /*009e*/ 	.short	(.L_27 - .L_26)


	//   ....[0]....
.L_26:
        /*00a0*/ 	.word	0x00003050


	//   ....[1]....
        /*00a4*/ 	.word	0x00003a00


	//   ....[2]....
        /*00a8*/ 	.word	0x00003d30


	//   ....[3]....
        /*00ac*/ 	.word	0x00003e90


	//   ....[4]....
        /*00b0*/ 	.word	0x00003f90


	//   ....[5]....
        /*00b4*/ 	.word	0x00004010


	//----- nvinfo : EIATTR_CRS_STACK_SIZE
	.align		4
.L_27:
        /*00b8*/ 	.byte	0x04, 0x1e
        /*00ba*/ 	.short	(.L_29 - .L_28)
.L_28:
        /*00bc*/ 	.word	0x00000000


	//----- nvinfo : EIATTR_CBANK_PARAM_SIZE
	.align		4
.L_29:
        /*00c0*/ 	.byte	0x03, 0x19
        /*00c2*/ 	.short	0x0040


	//----- nvinfo : EIATTR_PARAM_CBANK
	.align		4
        /*00c4*/ 	.byte	0x04, 0x0a
        /*00c6*/ 	.short	(.L_31 - .L_30)
	.align		4
.L_30:
        /*00c8*/ 	.word	index@(.nv.constant0._Z14cuda_knn_driftPfPiPKfS2_PKhS4_PKcPKi)
        /*00cc*/ 	.short	0x0380
        /*00ce*/ 	.short	0x0040


	//----- nvinfo : EIATTR_SW_WAR
	.align		4
.L_31:
        /*00d0*/ 	.byte	0x04, 0x36
        /*00d2*/ 	.short	(.L_33 - .L_32)
.L_32:
        /*00d4*/ 	.word	0x00000008
.L_33:


//--------------------- .nv.callgraph             --------------------------
	.section	.nv.callgraph,"",@"SHT_CUDA_CALLGRAPH"
	.align	4
	.sectionentsize	8
	.align		4
        /*0000*/ 	.word	0x00000000
	.align		4
        /*0004*/ 	.word	0xffffffff
	.align		4
        /*0008*/ 	.word	0x00000000
	.align		4
        /*000c*/ 	.word	0xfffffffe
	.align		4
        /*0010*/ 	.word	0x00000000
	.align		4
        /*0014*/ 	.word	0xfffffffd
	.align		4
        /*0018*/ 	.word	0x00000000
	.align		4
        /*001c*/ 	.word	0xfffffffc


//--------------------- .text._Z14cuda_knn_driftPfPiPKfS2_PKhS4_PKcPKi --------------------------
	.section	.text._Z14cuda_knn_driftPfPiPKfS2_PKhS4_PKcPKi,"ax",@progbits
	.align	128
        .global         _Z14cuda_knn_driftPfPiPKfS2_PKhS4_PKcPKi
        .type           _Z14cuda_knn_driftPfPiPKfS2_PKhS4_PKcPKi,@function
        .size           _Z14cuda_knn_driftPfPiPKfS2_PKhS4_PKcPKi,(.L_x_52 - _Z14cuda_knn_driftPfPiPKfS2_PKhS4_PKcPKi)
        .other          _Z14cuda_knn_driftPfPiPKfS2_PKhS4_PKcPKi,@"STO_CUDA_ENTRY STV_DEFAULT"
_Z14cuda_knn_driftPfPiPKfS2_PKhS4_PKcPKi:
.text._Z14cuda_knn_driftPfPiPKfS2_PKhS4_PKcPKi:
[----:B------:R-:W-:Y:S08]  /*0000*/  LDC R1, c[0x0][0x37c] ;  /* 0x0000df00ff017b82 */ /* 0x000ff00000000800 */
[----:B------:R-:W0:Y:S01]  /*0010*/  LDC.64 R8, c[0x0][0x3b8] ;  /* 0x0000ee00ff087b82 */ /* 0x000e220000000a00 */
[----:B------:R-:W0:Y:S02]  /*0020*/  LDCU.64 UR8, c[0x0][0x358] ;  /* 0x00006b00ff0877ac */ /* 0x000e240008000a00 */
[----:B0-----:R-:W2:Y:S04]  /*0030*/  LDG.E R4, desc[UR8][R8.64+0x4] ;  /* 0x0000040808047981 */ /* 0x001ea8000c1e1900 */
[----:B------:R0:W5:Y:S04]  /*0040*/  LDG.E R16, desc[UR8][R8.64] ;  /* 0x0000000808107981 */ /* 0x000168000c1e1900 */
[----:B------:R0:W5:Y:S04]  /*0050*/  LDG.E R15, desc[UR8][R8.64+0x8] ;  /* 0x00000808080f7981 */ /* 0x000168000c1e1900 */
[----:B------:R0:W5:Y:S01]  /*0060*/  LDG.E R14, desc[UR8][R8.64+0xc] ;  /* 0x00000c08080e7981 */ /* 0x000162000c1e1900 */
[----:B------:R-:W1:Y:S01]  /*0070*/  S2UR UR4, SR_CTAID.X ;  /* 0x00000000000479c3 */ /* 0x000e620000002500 */
[----:B------:R-:W-:Y:S01]  /*0080*/  MOV R5, 0x400 ;  /* 0x0000040000057802 */ /* 0x000fe20000000f00 */
[----:B------:R-:W-:Y:S01]  /*0090*/  BSSY.RECONVERGENT B0, `(.L_x_0) ;  /* 0x0000135000007945 */ /* 0x000fe20003800200 */
[----:B------:R-:W1:Y:S03]  /*00a0*/  S2R R13, SR_CTAID.Y ;  /* 0x00000000000d7919 */ /* 0x000e660000002600 */
[----:B------:R-:W-:Y:S01]  /*00b0*/  VIADD R12, R5, 0x2d0 ;  /* 0x000002d0050c7836 */ /* 0x000fe20000000000 */
[----:B------:R-:W3:Y:S01]  /*00c0*/  S2R R0, SR_TID.X ;  /* 0x0000000000007919 */ /* 0x000ee20000002100 */
[----:B------:R-:W1:Y:S01]  /*00d0*/  LDC R2, c[0x0][0x370] ;  /* 0x0000dc00ff027b82 */ /* 0x000e620000000800 */
[----:B------:R-:W4:Y:S01]  /*00e0*/  S2R R17, SR_CgaCtaId ;  /* 0x0000000000117919 */ /* 0x000f220000008800 */
[----:B-1----:R-:W-:-:S06]  /*00f0*/  IMAD R13, R13, R2, UR4 ;  /* 0x000000040d0d7e24 */ /* 0x002fcc000f8e0202 */
[----:B------:R-:W1:Y:S01]  /*0100*/  LDC R2, c[0x0][0x360] ;  /* 0x0000d800ff027b82 */ /* 0x000e620000000800 */
[----:B---3--:R-:W-:Y:S01]  /*0110*/  IMAD R13, R13, 0x4, R0 ;  /* 0x000000040d0d7824 */ /* 0x008fe200078e0200 */
[----:B------:R-:W-:Y:S02]  /*0120*/  MOV R6, R0 ;  /* 0x0000000000067202 */ /* 0x000fe40000000f00 */
[----:B----4-:R-:W-:-:S05]  /*0130*/  LEA R12, R17, R12, 0x18 ;  /* 0x0000000c110c7211 */ /* 0x010fca00078ec0ff */
[----:B------:R-:W-:Y:S01]  /*0140*/  IMAD R3, R0, 0x4, R12 ;  /* 0x0000000400037824 */ /* 0x000fe200078e020c */
[----:B--2---:R-:W-:Y:S01]  /*0150*/  ISETP.GE.AND P0, PT, R13, R4, PT ;  /* 0x000000040d00720c */ /* 0x004fe20003f06270 */
[----:B------:R-:W-:-:S03]  /*0160*/  VIADD R4, R5, 0x22d0 ;  /* 0x000022d005047836 */ /* 0x000fc60000000000 */
[----:B------:R-:W-:Y:S02]  /*0170*/  ISETP.LT.U32.AND P0, PT, R0, 0x4, !P0 ;  /* 0x000000040000780c */ /* 0x000fe40004701070 */
[----:B------:R-:W-:-:S05]  /*0180*/  LEA R7, R17, R4, 0x18 ;  /* 0x0000000411077211 */ /* 0x000fca00078ec0ff */
[----:B------:R-:W-:-:S06]  /*0190*/  IMAD R7, R0, 0x4, R7 ;  /* 0x0000000400077824 */ /* 0x000fcc00078e0207 */
[----:B01----:R-:W-:Y:S05]  /*01a0*/  @!P0 BRA `(.L_x_1) ;  /* 0x00000010008c8947 */ /* 0x003fea0003800000 */
[----:B------:R0:W5:Y:S02]  /*01b0*/  LDG.E R4, desc[UR8][R8.64+0x10] ;  /* 0x0000100808047981 */ /* 0x000164000c1e1900 */
[----:B-----5:R-:W-:-:S13]  /*01c0*/  ISETP.GE.AND P1, PT, R15, 0x1, PT ;  /* 0x000000010f00780c */ /* 0x020fda0003f26270 */
[----:B0-----:R-:W-:Y:S05]  /*01d0*/  @!P1 BRA `(.L_x_2) ;  /* 0x00000004009c9947 */ /* 0x001fea0003800000 */
[C---:B------:R-:W-:Y:S01]  /*01e0*/  ISETP.GE.U32.AND P1, PT, R15.reuse, 0x10, PT ;  /* 0x000000100f00780c */ /* 0x040fe20003f26070 */
[----:B------:R-:W-:Y:S01]  /*01f0*/  IMAD R18, R15, R13, RZ ;  /* 0x0000000d0f127224 */ /* 0x000fe200078e02ff */
[----:B------:R-:W-:Y:S01]  /*0200*/  LEA R19, R17, R5, 0x18 ;  /* 0x0000000511137211 */ /* 0x000fe200078ec0ff */
[----:B------:R-:W-:-:S03]  /*0210*/  IMAD.MOV.U32 R20, RZ, RZ, RZ ;  /* 0x000000ffff147224 */ /* 0x000fc600078e00ff */
[----:B------:R-:W-:-:S07]  /*0220*/  LEA R19, R0, R19, 0x2 ;  /* 0x0000001300137211 */ /* 0x000fce00078e10ff */
[----:B------:R-:W-:Y:S05]  /*0230*/  @!P1 BRA `(.L_x_3) ;  /* 0x0000000000a89947 */ /* 0x000fea0003800000 */
[----:B------:R-:W-:-:S07]  /*0240*/  IMAD.MOV.U32 R10, RZ, RZ, RZ ;  /* 0x000000ffff0a7224 */ /* 0x000fce00078e00ff */
.L_x_4:
[----:B------:R-:W0:Y:S01]  /*0250*/  LDC.64 R8, c[0x0][0x398] ;  /* 0x0000e600ff087b82 */ /* 0x000e220000000a00 */
[----:B-1----:R-:W-:-:S04]  /*0260*/  IMAD.IADD R11, R18, 0x1, R10 ;  /* 0x00000001120b7824 */ /* 0x002fc800078e020a */
[----:B0-----:R-:W-:-:S05]  /*0270*/  IMAD.WIDE R8, R11, 0x4, R8 ;  /* 0x000000040b087825 */ /* 0x001fca00078e0208 */
[----:B------:R-:W2:Y:S01]  /*0280*/  LDG.E R20, desc[UR8][R8.64] ;  /* 0x0000000808147981 */ /* 0x000ea2000c1e1900 */
[----:B------:R-:W-:-:S03]  /*0290*/  IMAD R11, R10, 0x10, R19 ;  /* 0x000000100a0b7824 */ /* 0x000fc600078e0213 */
[----:B------:R-:W3:Y:S04]  /*02a0*/  LDG.E R22, desc[UR8][R8.64+0x4] ;  /* 0x0000040808167981 */ /* 0x000ee8000c1e1900 */
[----:B------:R-:W4:Y:S04]  /*02b0*/  LDG.E R24, desc[UR8][R8.64+0x8] ;  /* 0x0000080808187981 */ /* 0x000f28000c1e1900 */
[----:B------:R-:W5:Y:S04]  /*02c0*/  LDG.E R26, desc[UR8][R8.64+0xc] ;  /* 0x00000c08081a7981 */ /* 0x000f68000c1e1900 */
[----:B------:R-:W5:Y:S04]  /*02d0*/  LDG.E R28, desc[UR8][R8.64+0x10] ;  /* 0x00001008081c7981 */ /* 0x000f68000c1e1900 */
[----:B------:R-:W5:Y:S04]  /*02e0*/  LDG.E R21, desc[UR8][R8.64+0x14] ;  /* 0x0000140808157981 */ /* 0x000f68000c1e1900 */
[----:B------:R-:W5:Y:S04]  /*02f0*/  LDG.E R23, desc[UR8][R8.64+0x18] ;  /* 0x0000180808177981 */ /* 0x000f68000c1e1900 */
[----:B------:R-:W5:Y:S04]  /*0300*/  LDG.E R25, desc[UR8][R8.64+0x1c] ;  /* 0x00001c0808197981 */ /* 0x000f68000c1e1900 */
[----:B------:R-:W5:Y:S04]  /*0310*/  LDG.E R27, desc[UR8][R8.64+0x24] ;  /* 0x00002408081b7981 */ /* 0x000f68000c1e1900 */
[----:B------:R-:W5:Y:S04]  /*0320*/  LDG.E R29, desc[UR8][R8.64+0x28] ;  /* 0x00002808081d7981 */ /* 0x000f68000c1e1900 */
[----:B--2---:R0:W-:Y:S04]  /*0330*/  STS [R11], R20 ;  /* 0x000000140b007388 */ /* 0x0041e80000000800 */
[----:B---3--:R1:W-:Y:S04]  /*0340*/  STS [R11+0x10], R22 ;  /* 0x000010160b007388 */ /* 0x0083e80000000800 */
[----:B----4-:R2:W-:Y:S04]  /*0350*/  STS [R11+0x20], R24 ;  /* 0x000020180b007388 */ /* 0x0105e80000000800 */
[----:B-----5:R3:W-:Y:S04]  /*0360*/  STS [R11+0x30], R26 ;  /* 0x0000301a0b007388 */ /* 0x0207e80000000800 */
[----:B------:R4:W-:Y:S04]  /*0370*/  STS [R11+0x40], R28 ;  /* 0x0000401c0b007388 */ /* 0x0009e80000000800 */
[----:B------:R5:W-:Y:S04]  /*0380*/  STS [R11+0x50], R21 ;  /* 0x000050150b007388 */ /* 0x000be80000000800 */
[----:B0-----:R-:W5:Y:S04]  /*0390*/  LDG.E R20, desc[UR8][R8.64+0x20] ;  /* 0x0000200808147981 */ /* 0x001f68000c1e1900 */
[----:B-1----:R-:W5:Y:S04]  /*03a0*/  LDG.E R22, desc[UR8][R8.64+0x2c] ;  /* 0x00002c0808167981 */ /* 0x002f68000c1e1900 */
[----:B--2---:R-:W2:Y:S04]  /*03b0*/  LDG.E R24, desc[UR8][R8.64+0x30] ;  /* 0x0000300808187981 */ /* 0x004ea8000c1e1900 */
[----:B---3--:R-:W3:Y:S04]  /*03c0*/  LDG.E R26, desc[UR8][R8.64+0x34] ;  /* 0x00003408081a7981 */ /* 0x008ee8000c1e1900 */
[----:B----4-:R-:W4:Y:S04]  /*03d0*/  LDG.E R28, desc[UR8][R8.64+0x38] ;  /* 0x00003808081c7981 */ /* 0x010f28000c1e1900 */
[----:B-----5:R-:W5:Y:S01]  /*03e0*/  LDG.E R21, desc[UR8][R8.64+0x3c] ;  /* 0x00003c0808157981 */ /* 0x020f62000c1e1900 */
[----:B------:R-:W-:-:S03]  /*03f0*/  IADD3 R10, PT, PT, R10, 0x10, RZ ;  /* 0x000000100a0a7810 */ /* 0x000fc60007ffe0ff */
[----:B------:R0:W-:Y:S04]  /*0400*/  STS [R11+0x60], R23 ;  /* 0x000060170b007388 */ /* 0x0001e80000000800 */
[----:B------:R1:W-:Y:S04]  /*0410*/  STS [R11+0x70], R25 ;  /* 0x000070190b007388 */ /* 0x0003e80000000800 */
[----:B------:R1:W-:Y:S01]  /*0420*/  STS [R11+0x90], R27 ;  /* 0x0000901b0b007388 */ /* 0x0003e20000000800 */
[----:B0-----:R-:W-:-:S03]  /*0430*/  LOP3.LUT R23, R15, 0x7ffffff0, RZ, 0xc0, !PT ;  /* 0x7ffffff00f177812 */ /* 0x001fc600078ec0ff */
[----:B------:R1:W-:Y:S01]  /*0440*/  STS [R11+0xa0], R29 ;  /* 0x0000a01d0b007388 */ /* 0x0003e20000000800 */
[----:B------:R-:W-:-:S03]  /*0450*/  ISETP.NE.AND P1, PT, R10, R23, PT ;  /* 0x000000170a00720c */ /* 0x000fc60003f25270 */
[----:B------:R1:W-:Y:S04]  /*0460*/  STS [R11+0x80], R20 ;  /* 0x000080140b007388 */ /* 0x0003e80000000800 */
[----:B------:R1:W-:Y:S04]  /*0470*/  STS [R11+0xb0], R22 ;  /* 0x0000b0160b007388 */ /* 0x0003e80000000800 */
[----:B--2---:R1:W-:Y:S04]  /*0480*/  STS [R11+0xc0], R24 ;  /* 0x0000c0180b007388 */ /* 0x0043e80000000800 */
[----:B---3--:R1:W-:Y:S04]  /*0490*/  STS [R11+0xd0], R26 ;  /* 0x0000d01a0b007388 */ /* 0x0083e80000000800 */
[----:B----4-:R1:W-:Y:S04]  /*04a0*/  STS [R11+0xe0], R28 ;  /* 0x0000e01c0b007388 */ /* 0x0103e80000000800 */
[----:B-----5:R1:W-:Y:S01]  /*04b0*/  STS [R11+0xf0], R21 ;  /* 0x0000f0150b007388 */ /* 0x0203e20000000800 */
[----:B------:R-:W-:Y:S05]  /*04c0*/  @P1 BRA `(.L_x_4) ;  /* 0xfffffffc00601947 */ /* 0x000fea000383ffff */
[----:B-1----:R-:W-:-:S07]  /*04d0*/  IMAD.MOV.U32 R20, RZ, RZ, R23 ;  /* 0x000000ffff147224 */ /* 0x002fce00078e0017 */
.L_x_3:
[----:B------:R-:W-:-:S13]  /*04e0*/  LOP3.LUT P1, R8, R15, 0xf, RZ, 0xc0, !PT ;  /* 0x0000000f0f087812 */ /* 0x000fda000782c0ff */
[----:B------:R-:W-:Y:S05]  /*04f0*/  @!P1 BRA `(.L_x_2) ;  /* 0x0000000000d49947 */ /* 0x000fea0003800000 */
[----:B------:R-:W-:Y:S02]  /*0500*/  ISETP.GE.U32.AND P1, PT, R8, 0x8, PT ;  /* 0x000000080800780c */ /* 0x000fe40003f26070 */
[----:B------:R-:W-:-:S11]  /*0510*/  LOP3.LUT P2, R23, R15, 0x7, RZ, 0xc0, !PT ;  /* 0x000000070f177812 */ /* 0x000fd6000784c0ff */
[----:B------:R-:W-:Y:S05]  /*0520*/  @!P1 BRA `(.L_x_5) ;  /* 0x0000000000549947 */ /* 0x000fea0003800000 */
[----:B------:R-:W0:Y:S01]  /*0530*/  LDC.64 R8, c[0x0][0x398] ;  /* 0x0000e600ff087b82 */ /* 0x000e220000000a00 */
[----:B------:R-:W-:-:S04]  /*0540*/  IMAD.IADD R11, R18, 0x1, R20 ;  /* 0x00000001120b7824 */ /* 0x000fc800078e0214 */
        /* <DEDUP_REMOVED lines=9> */
[----:B------:R-:W5:Y:S01]  /*05e0*/  LDG.E R27, desc[UR8][R8.64+0x1c] ;  /* 0x00001c08081b7981 */ /* 0x000f62000c1e1900 */
[----:B------:R-:W-:-:S03]  /*05f0*/  IADD3 R20, PT, PT, R20, 0x8, RZ ;  /* 0x0000000814147810 */ /* 0x000fc60007ffe0ff */
[----:B--2---:R0:W-:Y:S04]  /*0600*/  STS [R11], R10 ;  /* 0x0000000a0b007388 */ /* 0x0041e80000000800 */
[----:B---3--:R0:W-:Y:S04]  /*0610*/  STS [R11+0x10], R22 ;  /* 0x000010160b007388 */ /* 0x0081e80000000800 */
[----:B----4-:R0:W-:Y:S04]  /*0620*/  STS [R11+0x20], R24 ;  /* 0x000020180b007388 */ /* 0x0101e80000000800 */
[----:B-----5:R0:W-:Y:S04]  /*0630*/  STS [R11+0x30], R26 ;  /* 0x0000301a0b007388 */ /* 0x0201e80000000800 */
[----:B------:R0:W-:Y:S04]  /*0640*/  STS [R11+0x40], R28 ;  /* 0x0000401c0b007388 */ /* 0x0001e80000000800 */
[----:B------:R0:W-:Y:S04]  /*0650*/  STS [R11+0x50], R21 ;  /* 0x000050150b007388 */ /* 0x0001e80000000800 */
[----:B------:R0:W-:Y:S04]  /*0660*/  STS [R11+0x60], R25 ;  /* 0x000060190b007388 */ /* 0x0001e80000000800 */
[----:B------:R0:W-:Y:S02]  /*0670*/  STS [R11+0x70], R27 ;  /* 0x0000701b0b007388 */ /* 0x0001e40000000800 */
.L_x_5:
[----:B------:R-:W-:Y:S05]  /*0680*/  @!P2 BRA `(.L_x_2) ;  /* 0x000000000070a947 */ /* 0x000fea0003800000 */
[----:B------:R-:W-:Y:S02]  /*0690*/  ISETP.GE.U32.AND P1, PT, R23, 0x4, PT ;  /* 0x000000041700780c */ /* 0x000fe40003f26070 */
[----:B0-----:R-:W-:-:S11]  /*06a0*/  LOP3.LUT P2, R22, R15, 0x3, RZ, 0xc0, !PT ;  /* 0x000000030f167812 */ /* 0x001fd6000784c0ff */
[----:B------:R-:W-:Y:S05]  /*06b0*/  @!P1 BRA `(.L_x_6) ;  /* 0x0000000000349947 */ /* 0x000fea0003800000 */
[----:B------:R-:W0:Y:S01]  /*06c0*/  LDC.64 R8, c[0x0][0x398] ;  /* 0x0000e600ff087b82 */ /* 0x000e220000000a00 */
[----:B------:R-:W-:-:S04]  /*06d0*/  IMAD.IADD R11, R18, 0x1, R20 ;  /* 0x00000001120b7824 */ /* 0x000fc800078e0214 */
[----:B0-----:R-:W-:-:S05]  /*06e0*/  IMAD.WIDE R8, R11, 0x4, R8 ;  /* 0x000000040b087825 */ /* 0x001fca00078e0208 */
[----:B------:R-:W2:Y:S04]  /*06f0*/  LDG.E R10, desc[UR8][R8.64] ;  /* 0x00000008080a7981 */ /* 0x000ea8000c1e1900 */
[----:B------:R-:W3:Y:S04]  /*0700*/  LDG.E R24, desc[UR8][R8.64+0x4] ;  /* 0x0000040808187981 */ /* 0x000ee8000c1e1900 */
[----:B------:R-:W4:Y:S04]  /*0710*/  LDG.E R26, desc[UR8][R8.64+0x8] ;  /* 0x00000808081a7981 */ /* 0x000f28000c1e1900 */
[----:B------:R-:W5:Y:S01]  /*0720*/  LDG.E R28, desc[UR8][R8.64+0xc] ;  /* 0x00000c08081c7981 */ /* 0x000f62000c1e1900 */
[----:B------:R-:W-:-:S02]  /*0730*/  IMAD R11, R20, 0x10, R19 ;  /* 0x00000010140b7824 */ /* 0x000fc400078e0213 */
[----:B------:R-:W-:-:S03]  /*0740*/  VIADD R20, R20, 0x4 ;  /* 0x0000000414147836 */ /* 0x000fc60000000000 */
[----:B--2---:R0:W-:Y:S04]  /*0750*/  STS [R11], R10 ;  /* 0x0000000a0b007388 */ /* 0x0041e80000000800 */
[----:B---3--:R0:W-:Y:S04]  /*0760*/  STS [R11+0x10], R24 ;  /* 0x000010180b007388 */ /* 0x0081e80000000800 */
[----:B----4-:R0:W-:Y:S04]  /*0770*/  STS [R11+0x20], R26 ;  /* 0x0000201a0b007388 */ /* 0x0101e80000000800 */
[----:B-----5:R0:W-:Y:S02]  /*0780*/  STS [R11+0x30], R28 ;  /* 0x0000301c0b007388 */ /* 0x0201e40000000800 */
.L_x_6:
[----:B------:R-:W-:Y:S05]  /*0790*/  @!P2 BRA `(.L_x_2) ;  /* 0x00000000002ca947 */ /* 0x000fea0003800000 */
[----:B------:R-:W1:Y:S01]  /*07a0*/  LDC.64 R8, c[0x0][0x398] ;  /* 0x0000e600ff087b82 */ /* 0x000e620000000a00 */
[----:B------:R-:W-:-:S05]  /*07b0*/  UMOV UR4, URZ ;  /* 0x000000ff00047c82 */ /* 0x000fca0008000000 */
.L_x_7:
[----:B0-----:R-:W-:-:S05]  /*07c0*/  IADD3 R11, PT, PT, R18, R20, RZ ;  /* 0x00000014120b7210 */ /* 0x001fca0007ffe0ff */
[----:B-12---:R-:W-:-:S06]  /*07d0*/  IMAD.WIDE R10, R11, 0x4, R8 ;  /* 0x000000040b0a7825 */ /* 0x006fcc00078e0208 */
[----:B------:R-:W2:Y:S01]  /*07e0*/  LDG.E R10, desc[UR8][R10.64] ;  /* 0x000000080a0a7981 */ /* 0x000ea2000c1e1900 */
[C---:B------:R-:W-:Y:S01]  /*07f0*/  IMAD R21, R20.reuse, 0x10, R19 ;  /* 0x0000001014157824 */ /* 0x040fe200078e0213 */
[----:B------:R-:W-:Y:S01]  /*0800*/  UIADD3 UR4, UPT, UPT, UR4, 0x1, URZ ;  /* 0x0000000104047890 */ /* 0x000fe2000fffe0ff */
[----:B------:R-:W-:-:S05]  /*0810*/  VIADD R20, R20, 0x1 ;  /* 0x0000000114147836 */ /* 0x000fca0000000000 */
[----:B------:R-:W-:Y:S01]  /*0820*/  ISETP.NE.AND P1, PT, R22, UR4, PT ;  /* 0x0000000416007c0c */ /* 0x000fe2000bf25270 */
[----:B--2---:R2:W-:-:S12]  /*0830*/  STS [R21], R10 ;  /* 0x0000000a15007388 */ /* 0x0045d80000000800 */
[----:B------:R-:W-:Y:S05]  /*0840*/  @P1 BRA `(.L_x_7) ;  /* 0xfffffffc00dc1947 */ /* 0x000fea000383ffff */
.L_x_2:
[C---:B------:R-:W-:Y:S01]  /*0850*/  ISETP.GE.U32.AND P1, PT, R2.reuse, 0x8, PT ;  /* 0x000000080200780c */ /* 0x040fe20003f26070 */
[----:B------:R-:W-:Y:S01]  /*0860*/  IMAD.MOV.U32 R8, RZ, RZ, RZ ;  /* 0x000000ffff087224 */ /* 0x000fe200078e00ff */
[----:B------:R-:W-:-:S04]  /*0870*/  LOP3.LUT R19, R2, 0x7, RZ, 0xc0, !PT ;  /* 0x0000000702137812 */ /* 0x000fc800078ec0ff */
[----:B------:R-:W-:-:S07]  /*0880*/  ISETP.NE.AND P2, PT, R19, RZ, PT ;  /* 0x000000ff1300720c */ /* 0x000fce0003f45270 */
[----:B------:R-:W-:Y:S06]  /*0890*/  @!P1 BRA `(.L_x_8) ;  /* 0x0000000000609947 */ /* 0x000fec0003800000 */
[----:B0-2---:R-:W-:Y:S01]  /*08a0*/  HFMA2 R10, -RZ, RZ, 0, 0 ;  /* 0x00000000ff0a7431 */ /* 0x005fe200000001ff */
[----:B------:R-:W-:Y:S01]  /*08b0*/  LOP3.LUT R8, R2, 0x7f8, RZ, 0xc0, !PT ;  /* 0x000007f802087812 */ /* 0x000fe200078ec0ff */
[----:B------:R-:W-:-:S07]  /*08c0*/  IMAD.MOV.U32 R18, RZ, RZ, 0x7f7ff023 ;  /* 0x7f7ff023ff127424 */ /* 0x000fce00078e00ff */
.L_x_9:
[C---:B-1----:R-:W-:Y:S02]  /*08d0*/  IMAD R9, R10.reuse, 0x10, R3 ;  /* 0x000000100a097824 */ /* 0x042fe400078e0203 */
[C---:B------:R-:W-:Y:S01]  /*08e0*/  IMAD R11, R10.reuse, 0x10, R7 ;  /* 0x000000100a0b7824 */ /* 0x040fe200078e0207 */
[----:B------:R-:W-:Y:S02]  /*08f0*/  IADD3 R10, PT, PT, R10, 0x8, RZ ;  /* 0x000000080a0a7810 */ /* 0x000fe40007ffe0ff */
[----:B------:R1:W-:Y:S02]  /*0900*/  STS [R9], R18 ;  /* 0x0000001209007388 */ /* 0x0003e40000000800 */
[----:B------:R-:W-:Y:S02]  /*0910*/  ISETP.NE.AND P1, PT, R10, R8, PT ;  /* 0x000000080a00720c */ /* 0x000fe40003f25270 */
[----:B------:R1:W-:Y:S04]  /*0920*/  STS [R11], RZ ;  /* 0x000000ff0b007388 */ /* 0x0003e80000000800 */
[----:B------:R1:W-:Y:S04]  /*0930*/  STS [R9+0x10], R18 ;  /* 0x0000101209007388 */ /* 0x0003e80000000800 */
[----:B------:R1:W-:Y:S04]  /*0940*/  STS [R11+0x10], RZ ;  /* 0x000010ff0b007388 */ /* 0x0003e80000000800 */
        /* <DEDUP_REMOVED lines=11> */
[----:B------:R1:W-:Y:S01]  /*0a00*/  STS [R11+0x70], RZ ;  /* 0x000070ff0b007388 */ /* 0x0003e20000000800 */
[----:B------:R-:W-:Y:S05]  /*0a10*/  @P1 BRA `(.L_x_9) ;  /* 0xfffffffc00ac1947 */ /* 0x000fea000383ffff */
.L_x_8:
[----:B------:R-:W-:Y:S05]  /*0a20*/  @!P2 BRA `(.L_x_10) ;  /* 0x000000000088a947 */ /* 0x000fea0003800000 */
[----:B------:R-:W-:Y:S02]  /*0a30*/  ISETP.GE.U32.AND P1, PT, R19, 0x4, PT ;  /* 0x000000041300780c */ /* 0x000fe40003f26070 */
[----:B01----:R-:W-:-:S04]  /*0a40*/  LOP3.LUT R11, R2, 0x3, RZ, 0xc0, !PT ;  /* 0x00000003020b7812 */ /* 0x003fc800078ec0ff */
[----:B------:R-:W-:-:S07]  /*0a50*/  ISETP.NE.AND P2, PT, R11, RZ, PT ;  /* 0x000000ff0b00720c */ /* 0x000fce0003f45270 */
[----:B------:R-:W-:Y:S06]  /*0a60*/  @!P1 BRA `(.L_x_11) ;  /* 0x0000000000309947 */ /* 0x000fec0003800000 */
[C---:B------:R-:W-:Y:S02]  /*0a70*/  IMAD R9, R8.reuse, 0x10, R3 ;  /* 0x0000001008097824 */ /* 0x040fe400078e0203 */
[----:B------:R-:W-:Y:S02]  /*0a80*/  IMAD.MOV.U32 R18, RZ, RZ, 0x7f7ff023 ;  /* 0x7f7ff023ff127424 */ /* 0x000fe400078e00ff */
[C---:B--2---:R-:W-:Y:S01]  /*0a90*/  IMAD R10, R8.reuse, 0x10, R7 ;  /* 0x00000010080a7824 */ /* 0x044fe200078e0207 */
[----:B------:R-:W-:Y:S02]  /*0aa0*/  IADD3 R8, PT, PT, R8, 0x4, RZ ;  /* 0x0000000408087810 */ /* 0x000fe40007ffe0ff */
[----:B------:R0:W-:Y:S04]  /*0ab0*/  STS [R9], R18 ;  /* 0x0000001209007388 */ /* 0x0001e80000000800 */
[----:B------:R0:W-:Y:S04]  /*0ac0*/  STS [R10], RZ ;  /* 0x000000ff0a007388 */ /* 0x0001e80000000800 */
[----:B------:R0:W-:Y:S04]  /*0ad0*/  STS [R9+0x10], R18 ;  /* 0x0000101209007388 */ /* 0x0001e80000000800 */
[----:B------:R0:W-:Y:S04]  /*0ae0*/  STS [R10+0x10], RZ ;  /* 0x000010ff0a007388 */ /* 0x0001e80000000800 */
[----:B------:R0:W-:Y:S04]  /*0af0*/  STS [R9+0x20], R18 ;  /* 0x0000201209007388 */ /* 0x0001e80000000800 */
[----:B------:R0:W-:Y:S04]  /*0b00*/  STS [R10+0x20], RZ ;  /* 0x000020ff0a007388 */ /* 0x0001e80000000800 */
[----:B------:R0:W-:Y:S04]  /*0b10*/  STS [R9+0x30], R18 ;  /* 0x0000301209007388 */ /* 0x0001e80000000800 */
[----:B------:R0:W-:Y:S02]  /*0b20*/  STS [R10+0x30], RZ ;  /* 0x000030ff0a007388 */ /* 0x0001e40000000800 */
.L_x_11:
[----:B------:R-:W-:Y:S05]  /*0b30*/  @!P2 BRA `(.L_x_10) ;  /* 0x000000000044a947 */ /* 0x000fea0003800000 */
[----:B0-----:R-:W-:Y:S02]  /*0b40*/  LOP3.LUT R9, R2, 0x1, RZ, 0xc0, !PT ;  /* 0x0000000102097812 */ /* 0x001fe400078ec0ff */
[----:B------:R-:W-:Y:S02]  /*0b50*/  ISETP.NE.AND P1, PT, R11, 0x1, PT ;  /* 0x000000010b00780c */ /* 0x000fe40003f25270 */
[----:B------:R-:W-:-:S13]  /*0b60*/  ISETP.NE.U32.AND P2, PT, R9, 0x1, PT ;  /* 0x000000010900780c */ /* 0x000fda0003f45070 */
[----:B------:R-:W-:Y:S01]  /*0b70*/  @!P2 IMAD.MOV.U32 R18, RZ, RZ, 0x7f7ff023 ;  /* 0x7f7ff023ff12a424 */ /* 0x000fe200078e00ff */
[----:B------:R-:W-:Y:S06]  /*0b80*/  @!P1 BRA `(.L_x_12) ;  /* 0x0000000000209947 */ /* 0x000fec0003800000 */
[C---:B------:R-:W-:Y:S01]  /*0b90*/  IMAD R9, R8.reuse, 0x10, R3 ;  /* 0x0000001008097824 */ /* 0x040fe200078e0203 */
[C---:B------:R-:W-:Y:S01]  /*0ba0*/  LEA R11, R8.reuse, R7, 0x4 ;  /* 0x00000007080b7211 */ /* 0x040fe200078e20ff */
[----:B--2---:R-:W-:Y:S02]  /*0bb0*/  IMAD.MOV.U32 R10, RZ, RZ, 0x7f7ff023 ;  /* 0x7f7ff023ff0a7424 */ /* 0x004fe400078e00ff */
[----:B------:R-:W-:-:S03]  /*0bc0*/  VIADD R8, R8, 0x2 ;  /* 0x0000000208087836 */ /* 0x000fc60000000000 */
[----:B------:R0:W-:Y:S04]  /*0bd0*/  STS [R9], R10 ;  /* 0x0000000a09007388 */ /* 0x0001e80000000800 */
[----:B------:R0:W-:Y:S04]  /*0be0*/  STS [R11], RZ ;  /* 0x000000ff0b007388 */ /* 0x0001e80000000800 */
[----:B------:R0:W-:Y:S04]  /*0bf0*/  STS [R9+0x10], R10 ;  /* 0x0000100a09007388 */ /* 0x0001e80000000800 */
[----:B------:R0:W-:Y:S02]  /*0c00*/  STS [R11+0x10], RZ ;  /* 0x000010ff0b007388 */ /* 0x0001e40000000800 */
.L_x_12:
[C---:B0-----:R-:W-:Y:S02]  /*0c10*/  @!P2 IMAD R9, R8.reuse, 0x10, R3 ;  /* 0x000000100809a824 */ /* 0x041fe400078e0203 */
[----:B------:R-:W-:-:S03]  /*0c20*/  @!P2 IMAD R8, R8, 0x10, R7 ;  /* 0x000000100808a824 */ /* 0x000fc600078e0207 */
[----:B------:R3:W-:Y:S04]  /*0c30*/  @!P2 STS [R9], R18 ;  /* 0x000000120900a388 */ /* 0x0007e80000000800 */
[----:B------:R3:W-:Y:S02]  /*0c40*/  @!P2 STS [R8], RZ ;  /* 0x000000ff0800a388 */ /* 0x0007e40000000800 */
.L_x_10:
[----:B------:R-:W-:-:S13]  /*0c50*/  ISETP.GE.AND P1, PT, R4, 0x1, PT ;  /* 0x000000010400780c */ /* 0x000fda0003f26270 */
[----:B------:R-:W-:Y:S05]  /*0c60*/  @!P1 BRA `(.L_x_1) ;  /* 0x0000000400dc9947 */ /* 0x000fea0003800000 */
[----:B------:R-:W3:Y:S02]  /*0c70*/  LDCU.64 UR4, c[0x0][0x3a8] ;  /* 0x00007500ff0477ac */ /* 0x000ee40008000a00 */
[----:B---3--:R-:W-:-:S04]  /*0c80*/  IADD3 R8, P1, PT, R13, UR4, RZ ;  /* 0x000000040d087c10 */ /* 0x008fc8000ff3e0ff */
[----:B01----:R-:W-:-:S06]  /*0c90*/  LEA.HI.X.SX32 R9, R13, UR5, 0x1, P1 ;  /* 0x000000050d097c11 */ /* 0x003fcc00088f0eff */
[----:B------:R-:W3:Y:S01]  /*0ca0*/  LDG.E.U8 R9, desc[UR8][R8.64] ;  /* 0x0000000808097981 */ /* 0x000ee2000c1e1100 */
[C---:B------:R-:W-:Y:S01]  /*0cb0*/  ISETP.GE.U32.AND P1, PT, R4.reuse, 0x10, PT ;  /* 0x000000100400780c */ /* 0x040fe20003f26070 */
[----:B--2---:R-:W-:Y:S01]  /*0cc0*/  IMAD.MOV.U32 R21, RZ, RZ, RZ ;  /* 0x000000ffff157224 */ /* 0x004fe200078e00ff */
[----:B------:R-:W-:Y:S02]  /*0cd0*/  IADD3 R18, PT, PT, R5, 0x42d0, RZ ;  /* 0x000042d005127810 */ /* 0x000fe40007ffe0ff */
[----:B------:R-:W-:Y:S02]  /*0ce0*/  LOP3.LUT R10, R4, 0xf, RZ, 0xc0, !PT ;  /* 0x0000000f040a7812 */ /* 0x000fe400078ec0ff */
[----:B------:R-:W-:Y:S02]  /*0cf0*/  LEA R19, R17, R18, 0x18 ;  /* 0x0000001211137211 */ /* 0x000fe400078ec0ff */
[----:B------:R-:W-:-:S03]  /*0d00*/  ISETP.NE.AND P2, PT, R10, RZ, PT ;  /* 0x000000ff0a00720c */ /* 0x000fc60003f45270 */
[----:B------:R-:W-:Y:S02]  /*0d10*/  IMAD.IADD R19, R6, 0x1, R19 ;  /* 0x0000000106137824 */ /* 0x000fe400078e0213 */
[----:B---3--:R-:W-:Y:S01]  /*0d20*/  IMAD R18, R4, R9, RZ ;  /* 0x0000000904127224 */ /* 0x008fe200078e02ff */
[----:B------:R-:W-:Y:S07]  /*0d30*/  @!P1 BRA `(.L_x_13) ;  /* 0x0000000000ac9947 */ /* 0x000fee0003800000 */
[----:B------:R-:W-:Y:S01]  /*0d40*/  LOP3.LUT R21, R4, 0x7ffffff0, RZ, 0xc0, !PT ;  /* 0x7ffffff004157812 */ /* 0x000fe200078ec0ff */
[----:B------:R-:W-:Y:S01]  /*0d50*/  IMAD.MOV.U32 R20, RZ, RZ, RZ ;  /* 0x000000ffff147224 */ /* 0x000fe200078e00ff */
[----:B------:R-:W0:Y:S01]  /*0d60*/  LDCU.64 UR4, c[0x0][0x3b0] ;  /* 0x00007600ff0477ac */ /* 0x000e220008000a00 */
[----:B------:R-:W-:-:S05]  /*0d70*/  NOP ;  /* 0x0000000000007918 */ /* 0x000fca0000000000 */
.L_x_14:
[----:B------:R-:W-:-:S04]  /*0d80*/  IADD3 R8, PT, PT, R18, R20, RZ ;  /* 0x0000001412087210 */ /* 0x000fc80007ffe0ff */
[----:B0-----:R-:W-:-:S05]  /*0d90*/  IADD3 R8, P1, PT, R8, UR4, RZ ;  /* 0x0000000408087c10 */ /* 0x001fca000ff3e0ff */
[----:B------:R-:W-:-:S05]  /*0da0*/  IMAD.X R9, RZ, RZ, UR5, P1 ;  /* 0x00000005ff097e24 */ /* 0x000fca00088e06ff */
[----:B-1----:R-:W2:Y:S04]  /*0db0*/  LDG.E.U8 R22, desc[UR8][R8.64] ;  /* 0x0000000808167981 */ /* 0x002ea8000c1e1100 */
[----:B------:R-:W3:Y:S01]  /*0dc0*/  LDG.E.U8 R24, desc[UR8][R8.64+0x1] ;  /* 0x0000010808187981 */ /* 0x000ee2000c1e1100 */
[----:B------:R-:W-:-:S03]  /*0dd0*/  IMAD R11, R20, 0x4, R19 ;  /* 0x00000004140b7824 */ /* 0x000fc600078e0213 */
[----:B------:R-:W4:Y:S04]  /*0de0*/  LDG.E.U8 R26, desc[UR8][R8.64+0x2] ;  /* 0x00000208081a7981 */ /* 0x000f28000c1e1100 */
[----:B------:R-:W5:Y:S04]  /*0df0*/  LDG.E.U8 R28, desc[UR8][R8.64+0x3] ;  /* 0x00000308081c7981 */ /* 0x000f68000c1e1100 */
[----:B------:R-:W5:Y:S04]  /*0e00*/  LDG.E.U8 R23, desc[UR8][R8.64+0x4] ;  /* 0x0000040808177981 */ /* 0x000f68000c1e1100 */
[----:B------:R-:W5:Y:S04]  /*0e10*/  LDG.E.U8 R25, desc[UR8][R8.64+0x5] ;  /* 0x0000050808197981 */ /* 0x000f68000c1e1100 */
[----:B------:R-:W5:Y:S04]  /*0e20*/  LDG.E.U8 R27, desc[UR8][R8.64+0x6] ;  /* 0x00000608081b7981 */ /* 0x000f68000c1e1100 */
[----:B------:R-:W5:Y:S04]  /*0e30*/  LDG.E.U8 R29, desc[UR8][R8.64+0x7] ;  /* 0x00000708081d7981 */ /* 0x000f68000c1e1100 */
[----:B--2---:R0:W-:Y:S04]  /*0e40*/  STS.U8 [R11], R22 ;  /* 0x000000160b007388 */ /* 0x0041e80000000000 */
[----:B---3--:R1:W-:Y:S04]  /*0e50*/  STS.U8 [R11+0x4], R24 ;  /* 0x000004180b007388 */ /* 0x0083e80000000000 */
[----:B----4-:R2:W-:Y:S04]  /*0e60*/  STS.U8 [R11+0x8], R26 ;  /* 0x0000081a0b007388 */ /* 0x0105e80000000000 */
[----:B0-----:R-:W3:Y:S04]  /*0e70*/  LDG.E.U8 R22, desc[UR8][R8.64+0x8] ;  /* 0x0000080808167981 */ /* 0x001ee8000c1e1100 */
[----:B-1----:R-:W4:Y:S04]  /*0e80*/  LDG.E.U8 R24, desc[UR8][R8.64+0x9] ;  /* 0x0000090808187981 */ /* 0x002f28000c1e1100 */
[----:B-----5:R0:W-:Y:S04]  /*0e90*/  STS.U8 [R11+0xc], R28 ;  /* 0x00000c1c0b007388 */ /* 0x0201e80000000000 */
[----:B------:R1:W-:Y:S04]  /*0ea0*/  STS.U8 [R11+0x10], R23 ;  /* 0x000010170b007388 */ /* 0x0003e80000000000 */
[----:B------:R5:W-:Y:S04]  /*0eb0*/  STS.U8 [R11+0x14], R25 ;  /* 0x000014190b007388 */ /* 0x000be80000000000 */
[----:B--2---:R-:W2:Y:S04]  /*0ec0*/  LDG.E.U8 R26, desc[UR8][R8.64+0xa] ;  /* 0x00000a08081a7981 */ /* 0x004ea8000c1e1100 */
[----:B0-----:R-:W2:Y:S04]  /*0ed0*/  LDG.E.U8 R28, desc[UR8][R8.64+0xb] ;  /* 0x00000b08081c7981 */ /* 0x001ea8000c1e1100 */
[----:B-1----:R-:W2:Y:S04]  /*0ee0*/  LDG.E.U8 R23, desc[UR8][R8.64+0xc] ;  /* 0x00000c0808177981 */ /* 0x002ea8000c1e1100 */
[----:B-----5:R-:W5:Y:S04]  /*0ef0*/  LDG.E.U8 R25, desc[UR8][R8.64+0xf] ;  /* 0x00000f0808197981 */ /* 0x020f68000c1e1100 */
[----:B---3--:R0:W-:Y:S04]  /*0f00*/  STS.U8 [R11+0x20], R22 ;  /* 0x000020160b007388 */ /* 0x0081e80000000000 */
[----:B----4-:R1:W-:Y:S04]  /*0f10*/  STS.U8 [R11+0x24], R24 ;  /* 0x000024180b007388 */ /* 0x0103e80000000000 */
[----:B0-----:R-:W3:Y:S04]  /*0f20*/  LDG.E.U8 R22, desc[UR8][R8.64+0xd] ;  /* 0x00000d0808167981 */ /* 0x001ee8000c1e1100 */
[----:B-1----:R-:W4:Y:S01]  /*0f30*/  LDG.E.U8 R24, desc[UR8][R8.64+0xe] ;  /* 0x00000e0808187981 */ /* 0x002f22000c1e1100 */
[----:B------:R-:W-:-:S03]  /*0f40*/  VIADD R20, R20, 0x10 ;  /* 0x0000001014147836 */ /* 0x000fc60000000000 */
[----:B------:R1:W-:Y:S04]  /*0f50*/  STS.U8 [R11+0x18], R27 ;  /* 0x0000181b0b007388 */ /* 0x0003e80000000000 */
[----:B------:R1:W-:Y:S04]  /*0f60*/  STS.U8 [R11+0x1c], R29 ;  /* 0x00001c1d0b007388 */ /* 0x0003e80000000000 */
[----:B--2---:R1:W-:Y:S04]  /*0f70*/  STS.U8 [R11+0x28], R26 ;  /* 0x0000281a0b007388 */ /* 0x0043e80000000000 */
[----:B------:R1:W-:Y:S04]  /*0f80*/  STS.U8 [R11+0x2c], R28 ;  /* 0x00002c1c0b007388 */ /* 0x0003e80000000000 */
[----:B------:R1:W-:Y:S04]  /*0f90*/  STS.U8 [R11+0x30], R23 ;  /* 0x000030170b007388 */ /* 0x0003e80000000000 */
[----:B-----5:R1:W-:Y:S01]  /*0fa0*/  STS.U8 [R11+0x3c], R25 ;  /* 0x00003c190b007388 */ /* 0x0203e20000000000 */
[----:B------:R-:W-:-:S03]  /*0fb0*/  ISETP.NE.AND P1, PT, R20, R21, PT ;  /* 0x000000151400720c */ /* 0x000fc60003f25270 */
[----:B---3--:R1:W-:Y:S04]  /*0fc0*/  STS.U8 [R11+0x34], R22 ;  /* 0x000034160b007388 */ /* 0x0083e80000000000 */
[----:B----4-:R1:W-:Y:S06]  /*0fd0*/  STS.U8 [R11+0x38], R24 ;  /* 0x000038180b007388 */ /* 0x0103ec0000000000 */
[----:B------:R-:W-:Y:S05]  /*0fe0*/  @P1 BRA `(.L_x_14) ;  /* 0xfffffffc00641947 */ /* 0x000fea000383ffff */
.L_x_13:
[----:B------:R-:W-:Y:S05]  /*0ff0*/  @!P2 BRA `(.L_x_1) ;  /* 0x0000000000f8a947 */ /* 0x000fea0003800000 */
[----:B------:R-:W-:Y:S02]  /*1000*/  ISETP.GE.U32.AND P1, PT, R10, 0x8, PT ;  /* 0x000000080a00780c */ /* 0x000fe40003f26070 */
[----:B-1----:R-:W-:-:S04]  /*1010*/  LOP3.LUT R25, R4, 0x7, RZ, 0xc0, !PT ;  /* 0x0000000704197812 */ /* 0x002fc800078ec0ff */
[----:B------:R-:W-:-:S07]  /*1020*/  ISETP.NE.AND P2, PT, R25, RZ, PT ;  /* 0x000000ff1900720c */ /* 0x000fce0003f45270 */
[----:B------:R-:W-:Y:S06]  /*1030*/  @!P1 BRA `(.L_x_15) ;  /* 0x0000000000609947 */ /* 0x000fec0003800000 */
[----:B------:R-:W0:Y:S01]  /*1040*/  LDCU.64 UR4, c[0x0][0x3b0] ;  /* 0x00007600ff0477ac */ /* 0x000e220008000a00 */
[----:B------:R-:W-:-:S04]  /*1050*/  IADD3 R8, PT, PT, R18, R21, RZ ;  /* 0x0000001512087210 */ /* 0x000fc80007ffe0ff */
[----:B0-----:R-:W-:-:S05]  /*1060*/  IADD3 R8, P1, PT, R8, UR4, RZ ;  /* 0x0000000408087c10 */ /* 0x001fca000ff3e0ff */
[----:B------:R-:W-:Y:S01]  /*1070*/  IMAD.X R9, RZ, RZ, UR5, P1 ;  /* 0x00000005ff097e24 */ /* 0x000fe200088e06ff */
[----:B------:R-:W-:-:S04]  /*1080*/  IADD3 R10, P1, P3, R18, UR4, R21 ;  /* 0x00000004120a7c10 */ /* 0x000fc8000fb3e015 */
[----:B------:R-:W-:Y:S01]  /*1090*/  IADD3.X R11, PT, PT, RZ, UR5, RZ, P1, P3 ;  /* 0x00000005ff0b7c10 */ /* 0x000fe20008fe64ff */
[----:B------:R-:W2:Y:S01]  /*10a0*/  LDG.E.U8 R8, desc[UR8][R8.64] ;  /* 0x0000000808087981 */ /* 0x000ea2000c1e1100 */
[----:B------:R-:W-:-:S03]  /*10b0*/  IMAD R23, R21, 0x4, R19 ;  /* 0x0000000415177824 */ /* 0x000fc600078e0213 */
[----:B------:R-:W3:Y:S04]  /*10c0*/  LDG.E.U8 R20, desc[UR8][R10.64+0x1] ;  /* 0x000001080a147981 */ /* 0x000ee8000c1e1100 */
[----:B------:R-:W4:Y:S04]  /*10d0*/  LDG.E.U8 R22, desc[UR8][R10.64+0x2] ;  /* 0x000002080a167981 */ /* 0x000f28000c1e1100 */
[----:B------:R-:W5:Y:S04]  /*10e0*/  LDG.E.U8 R24, desc[UR8][R10.64+0x3] ;  /* 0x000003080a187981 */ /* 0x000f68000c1e1100 */
[----:B------:R-:W5:Y:S04]  /*10f0*/  LDG.E.U8 R26, desc[UR8][R10.64+0x4] ;  /* 0x000004080a1a7981 */ /* 0x000f68000c1e1100 */
[----:B------:R-:W5:Y:S04]  /*1100*/  LDG.E.U8 R28, desc[UR8][R10.64+0x5] ;  /* 0x000005080a1c7981 */ /* 0x000f68000c1e1100 */
[----:B------:R-:W5:Y:S04]  /*1110*/  LDG.E.U8 R27, desc[UR8][R10.64+0x6] ;  /* 0x000006080a1b7981 */ /* 0x000f68000c1e1100 */
[----:B------:R-:W5:Y:S01]  /*1120*/  LDG.E.U8 R9, desc[UR8][R10.64+0x7] ;  /* 0x000007080a097981 */ /* 0x000f62000c1e1100 */
[----:B------:R-:W-:-:S03]  /*1130*/  VIADD R21, R21, 0x8 ;  /* 0x0000000815157836 */ /* 0x000fc60000000000 */
[----:B--2---:R0:W-:Y:S04]  /*1140*/  STS.U8 [R23], R8 ;  /* 0x0000000817007388 */ /* 0x0041e80000000000 */
[----:B---3--:R0:W-:Y:S04]  /*1150*/  STS.U8 [R23+0x4], R20 ;  /* 0x0000041417007388 */ /* 0x0081e80000000000 */
[----:B----4-:R0:W-:Y:S04]  /*1160*/  STS.U8 [R23+0x8], R22 ;  /* 0x0000081617007388 */ /* 0x0101e80000000000 */
[----:B-----5:R0:W-:Y:S04]  /*1170*/  STS.U8 [R23+0xc], R24 ;  /* 0x00000c1817007388 */ /* 0x0201e80000000000 */
[----:B------:R0:W-:Y:S04]  /*1180*/  STS.U8 [R23+0x10], R26 ;  /* 0x0000101a17007388 */ /* 0x0001e80000000000 */
[----:B------:R0:W-:Y:S04]  /*1190*/  STS.U8 [R23+0x14], R28 ;  /* 0x0000141c17007388 */ /* 0x0001e80000000000 */
[----:B------:R0:W-:Y:S04]  /*11a0*/  STS.U8 [R23+0x18], R27 ;  /* 0x0000181b17007388 */ /* 0x0001e80000000000 */
[----:B------:R0:W-:Y:S02]  /*11b0*/  STS.U8 [R23+0x1c], R9 ;  /* 0x00001c0917007388 */ /* 0x0001e40000000000 */
.L_x_15:
[----:B------:R-:W-:Y:S05]  /*11c0*/  @!P2 BRA `(.L_x_1) ;  /* 0x000000000084a947 */ /* 0x000fea0003800000 */
[----:B------:R-:W-:Y:S02]  /*11d0*/  ISETP.GE.U32.AND P1, PT, R25, 0x4, PT ;  /* 0x000000041900780c */ /* 0x000fe40003f26070 */
[----:B------:R-:W-:-:S04]  /*11e0*/  LOP3.LUT R4, R4, 0x3, RZ, 0xc0, !PT ;  /* 0x0000000304047812 */ /* 0x000fc800078ec0ff */
[----:B------:R-:W-:-:S07]  /*11f0*/  ISETP.NE.AND P2, PT, R4, RZ, PT ;  /* 0x000000ff0400720c */ /* 0x000fce0003f45270 */
[----:B------:R-:W-:Y:S06]  /*1200*/  @!P1 BRA `(.L_x_16) ;  /* 0x0000000000409947 */ /* 0x000fec0003800000 */
[----:B------:R-:W1:Y:S01]  /*1210*/  LDCU.64 UR4, c[0x0][0x3b0] ;  /* 0x00007600ff0477ac */ /* 0x000e620008000a00 */
[----:B0-----:R-:W-:-:S04]  /*1220*/  IADD3 R8, PT, PT, R18, R21, RZ ;  /* 0x0000001512087210 */ /* 0x001fc80007ffe0ff */
[----:B-1----:R-:W-:Y:S02]  /*1230*/  IADD3 R8, P1, PT, R8, UR4, RZ ;  /* 0x0000000408087c10 */ /* 0x002fe4000ff3e0ff */
[----:B------:R-:W-:-:S03]  /*1240*/  IADD3 R10, P3, P4, R18, UR4, R21 ;  /* 0x00000004120a7c10 */ /* 0x000fc6000fc7e015 */
[----:B------:R-:W-:Y:S01]  /*1250*/  IMAD.X R9, RZ, RZ, UR5, P1 ;  /* 0x00000005ff097e24 */ /* 0x000fe200088e06ff */
[----:B------:R-:W-:-:S04]  /*1260*/  IADD3.X R11, PT, PT, RZ, UR5, RZ, P3, P4 ;  /* 0x00000005ff0b7c10 */ /* 0x000fc80009fe84ff */
[----:B------:R-:W2:Y:S04]  /*1270*/  LDG.E.U8 R8, desc[UR8][R8.64] ;  /* 0x0000000808087981 */ /* 0x000ea8000c1e1100 */
[----:B------:R-:W3:Y:S04]  /*1280*/  LDG.E.U8 R20, desc[UR8][R10.64+0x1] ;  /* 0x000001080a147981 */ /* 0x000ee8000c1e1100 */
[----:B------:R-:W4:Y:S04]  /*1290*/  LDG.E.U8 R22, desc[UR8][R10.64+0x2] ;  /* 0x000002080a167981 */ /* 0x000f28000c1e1100 */
[----:B------:R-:W5:Y:S01]  /*12a0*/  LDG.E.U8 R24, desc[UR8][R10.64+0x3] ;  /* 0x000003080a187981 */ /* 0x000f62000c1e1100 */
[----:B------:R-:W-:-:S02]  /*12b0*/  IMAD R23, R21, 0x4, R19 ;  /* 0x0000000415177824 */ /* 0x000fc400078e0213 */
[----:B------:R-:W-:-:S03]  /*12c0*/  VIADD R21, R21, 0x4 ;  /* 0x0000000415157836 */ /* 0x000fc60000000000 */
[----:B--2---:R1:W-:Y:S04]  /*12d0*/  STS.U8 [R23], R8 ;  /* 0x0000000817007388 */ /* 0x0043e80000000000 */
[----:B---3--:R1:W-:Y:S04]  /*12e0*/  STS.U8 [R23+0x4], R20 ;  /* 0x0000041417007388 */ /* 0x0083e80000000000 */
[----:B----4-:R1:W-:Y:S04]  /*12f0*/  STS.U8 [R23+0x8], R22 ;  /* 0x0000081617007388 */ /* 0x0103e80000000000 */
[----:B-----5:R1:W-:Y:S02]  /*1300*/  STS.U8 [R23+0xc], R24 ;  /* 0x00000c1817007388 */ /* 0x0203e40000000000 */
.L_x_16:
[----:B------:R-:W-:Y:S05]  /*1310*/  @!P2 BRA `(.L_x_1) ;  /* 0x000000000030a947 */ /* 0x000fea0003800000 */
[----:B------:R-:W2:Y:S01]  /*1320*/  LDCU.64 UR6, c[0x0][0x3b0] ;  /* 0x00007600ff0677ac */ /* 0x000ea20008000a00 */
[----:B------:R-:W-:-:S05]  /*1330*/  UMOV UR4, URZ ;  /* 0x000000ff00047c82 */ /* 0x000fca0008000000 */
.L_x_17:
[----:B01--4-:R-:W-:-:S04]  /*1340*/  IADD3 R8, PT, PT, R18, R21, RZ ;  /* 0x0000001512087210 */ /* 0x013fc80007ffe0ff */
[----:B--2---:R-:W-:-:S05]  /*1350*/  IADD3 R8, P1, PT, R8, UR6, RZ ;  /* 0x0000000608087c10 */ /* 0x004fca000ff3e0ff */
[----:B------:R-:W-:-:S05]  /*1360*/  IMAD.X R9, RZ, RZ, UR7, P1 ;  /* 0x00000007ff097e24 */ /* 0x000fca00088e06ff */
[----:B------:R-:W2:Y:S01]  /*1370*/  LDG.E.U8 R8, desc[UR8][R8.64] ;  /* 0x0000000808087981 */ /* 0x000ea2000c1e1100 */
[C---:B------:R-:W-:Y:S01]  /*1380*/  IMAD R11, R21.reuse, 0x4, R19 ;  /* 0x00000004150b7824 */ /* 0x040fe200078e0213 */
[----:B------:R-:W-:Y:S01]  /*1390*/  UIADD3 UR4, UPT, UPT, UR4, 0x1, URZ ;  /* 0x0000000104047890 */ /* 0x000fe2000fffe0ff */
[----:B------:R-:W-:-:S05]  /*13a0*/  VIADD R21, R21, 0x1 ;  /* 0x0000000115157836 */ /* 0x000fca0000000000 */
[----:B------:R-:W-:Y:S01]  /*13b0*/  ISETP.NE.AND P1, PT, R4, UR4, PT ;  /* 0x0000000404007c0c */ /* 0x000fe2000bf25270 */
[----:B--2---:R4:W-:-:S12]  /*13c0*/  STS.U8 [R11], R8 ;  /* 0x000000080b007388 */ /* 0x0049d80000000000 */
[----:B------:R-:W-:Y:S05]  /*13d0*/  @P1 BRA `(.L_x_17) ;  /* 0xfffffffc00d81947 */ /* 0x000fea000383ffff */
.L_x_1:
[----:B------:R-:W-:Y:S05]  /*13e0*/  BSYNC.RECONVERGENT B0 ;  /* 0x0000000000007941 */ /* 0x000fea0003800200 */
.L_x_0:
[----:B------:R-:W-:Y:S01]  /*13f0*/  BAR.SYNC.DEFER_BLOCKING 0x0 ;  /* 0x0000000000007b1d */ /* 0x000fe20000010000 */
[----:B-----5:R-:W-:-:S05]  /*1400*/  ISETP.GE.AND P1, PT, R6, R16, PT ;  /* 0x000000100600720c */ /* 0x020fca0003f26270 */
[----:B------:R-:W-:Y:S08]  /*1410*/  BSSY.RECONVERGENT B0, `(.L_x_18) ;  /* 0x00001c2000007945 */ /* 0x000ff00003800200 */
[----:B------:R-:W-:Y:S05]  /*1420*/  @P1 BRA `(.L_x_19) ;  /* 0x0000001c00001947 */ /* 0x000fea0003800000 */
[----:B------:R-:W-:Y:S01]  /*1430*/  ISETP.GE.AND P1, PT, R15, 0x1, PT ;  /* 0x000000010f00780c */ /* 0x000fe20003f26270 */
[C---:B------:R-:W-:Y:S02]  /*1440*/  IMAD R3, R6.reuse, 0xc, R3 ;  /* 0x0000000c06037824 */ /* 0x040fe400078e0203 */
[----:B------:R-:W-:-:S10]  /*1450*/  IMAD R4, R6, 0xc, R7 ;  /* 0x0000000c06047824 */ /* 0x000fd400078e0207 */
[----:B------:R-:W-:Y:S05]  /*1460*/  @!P1 BRA `(.L_x_20) ;  /* 0x0000001000149947 */ /* 0x000fea0003800000 */
[----:B------:R-:W-:-:S07]  /*1470*/  LOP3.LUT R5, R15, 0x7, RZ, 0xc0, !PT ;  /* 0x000000070f057812 */ /* 0x000fce00078ec0ff */
.L_x_28:
[----:B------:R-:W0:Y:S02]  /*1480*/  LDCU.64 UR4, c[0x0][0x3a0] ;  /* 0x00007400ff0477ac */ /* 0x000e240008000a00 */
[----:B01-34-:R-:W-:-:S04]  /*1490*/  IADD3 R8, P1, PT, R6, UR4, RZ ;  /* 0x0000000406087c10 */ /* 0x01bfc8000ff3e0ff */
[----:B------:R-:W-:-:S05]  /*14a0*/  IADD3.X R9, PT, PT, RZ, UR5, RZ, P1, !PT ;  /* 0x00000005ff097c10 */ /* 0x000fca0008ffe4ff */
[----:B------:R-:W3:Y:S01]  /*14b0*/  LDG.E.U8 R8, desc[UR8][R8.64] ;  /* 0x0000000808087981 */ /* 0x000ee2000c1e1100 */
[----:B------:R-:W-:Y:S01]  /*14c0*/  MOV R18, 0x400 ;  /* 0x0000040000127802 */ /* 0x000fe20000000f00 */
[----:B------:R-:W-:Y:S01]  /*14d0*/  BSSY.RECONVERGENT B1, `(.L_x_21) ;  /* 0x00000fa000017945 */ /* 0x000fe20003800200 */
[----:B------:R-:W0:Y:S03]  /*14e0*/  S2R R17, SR_CgaCtaId ;  /* 0x0000000000117919 */ /* 0x000e260000008800 */
[----:B--2---:R-:W-:-:S05]  /*14f0*/  VIADD R10, R18, 0x42d0 ;  /* 0x000042d0120a7836 */ /* 0x004fca0000000000 */
[----:B0-----:R-:W-:-:S05]  /*1500*/  LEA R11, R17, R10, 0x18 ;  /* 0x0000000a110b7211 */ /* 0x001fca00078ec0ff */
[----:B---3--:R-:W-:-:S05]  /*1510*/  IMAD R10, R8, 0x4, R11 ;  /* 0x00000004080a7824 */ /* 0x008fca00078e020b */
[----:B------:R-:W0:Y:S04]  /*1520*/  LDS.U8 R19, [R10+0x1] ;  /* 0x000001000a137984 */ /* 0x000e280000000000 */
[----:B------:R-:W1:Y:S04]  /*1530*/  LDS.U8 R11, [R10] ;  /* 0x000000000a0b7984 */ /* 0x000e680000000000 */
[----:B------:R-:W2:Y:S04]  /*1540*/  LDS.U8 R20, [R10+0x2] ;  /* 0x000002000a147984 */ /* 0x000ea80000000000 */
[----:B------:R-:W3:Y:S01]  /*1550*/  LDS.U8 R21, [R10+0x3] ;  /* 0x000003000a157984 */ /* 0x000ee20000000000 */
[----:B0-----:R-:W-:-:S02]  /*1560*/  ISETP.NE.AND P2, PT, R19, RZ, PT ;  /* 0x000000ff1300720c */ /* 0x001fc40003f45270 */
[----:B-1----:R-:W-:Y:S01]  /*1570*/  ISETP.NE.AND P1, PT, R11, RZ, PT ;  /* 0x000000ff0b00720c */ /* 0x002fe20003f25270 */
[----:B------:R-:W-:Y:S01]  /*1580*/  IMAD.MOV.U32 R11, RZ, RZ, 0x1 ;  /* 0x00000001ff0b7424 */ /* 0x000fe200078e00ff */
[----:B--2---:R-:W-:Y:S02]  /*1590*/  ISETP.NE.AND P3, PT, R20, RZ, PT ;  /* 0x000000ff1400720c */ /* 0x004fe40003f65270 */
[----:B------:R-:W-:Y:S02]  /*15a0*/  SEL R8, RZ, 0x1, P1 ;  /* 0x00000001ff087807 */ /* 0x000fe40000800000 */
[----:B---3--:R-:W-:Y:S02]  /*15b0*/  ISETP.NE.AND P4, PT, R21, RZ, PT ;  /* 0x000000ff1500720c */ /* 0x008fe40003f85270 */
[----:B------:R-:W-:-:S03]  /*15c0*/  SEL R9, RZ, 0x1, P3 ;  /* 0x00000001ff097807 */ /* 0x000fc60001800000 */
[----:B------:R-:W-:-:S04]  /*15d0*/  @!P2 SEL R8, R11, 0x2, P1 ;  /* 0x000000020b08a807 */ /* 0x000fc80000800000 */
[----:B------:R-:W-:-:S05]  /*15e0*/  IADD3 R8, PT, PT, R8, R9, RZ ;  /* 0x0000000908087210 */ /* 0x000fca0007ffe0ff */
[----:B------:R-:W-:Y:S02]  /*15f0*/  VIADD R9, R8, 0x1 ;  /* 0x0000000108097836 */ /* 0x000fe40000000000 */
[----:B------:R-:W-:-:S05]  /*1600*/  @P4 IMAD.MOV R9, RZ, RZ, R8 ;  /* 0x000000ffff094224 */ /* 0x000fca00078e0208 */
[----:B------:R-:W-:-:S13]  /*1610*/  ISETP.GT.U32.AND P5, PT, R9, 0x3, PT ;  /* 0x000000030900780c */ /* 0x000fda0003fa4070 */
[----:B------:R-:W-:Y:S05]  /*1620*/  @P5 BRA `(.L_x_22) ;  /* 0x0000000c00905947 */ /* 0x000fea0003800000 */
[C---:B------:R-:W-:Y:S01]  /*1630*/  ISETP.GE.U32.AND P5, PT, R15.reuse, 0x8, PT ;  /* 0x000000080f00780c */ /* 0x040fe20003fa6070 */
[----:B------:R-:W-:Y:S01]  /*1640*/  IMAD R19, R15, R6, RZ ;  /* 0x000000060f137224 */ /* 0x000fe200078e02ff */
[----:B------:R-:W-:Y:S01]  /*1650*/  FSEL R22, RZ, 3.40200000055538034030e+38, P4 ;  /* 0x7f7ff023ff167808 */ /* 0x000fe20002000000 */
[----:B------:R-:W-:Y:S01]  /*1660*/  IMAD.MOV.U32 R20, RZ, RZ, RZ ;  /* 0x000000ffff147224 */ /* 0x000fe200078e00ff */
[----:B------:R-:W-:Y:S02]  /*1670*/  FSEL R25, RZ, 3.40200000055538034030e+38, P3 ;  /* 0x7f7ff023ff197808 */ /* 0x000fe40001800000 */
[----:B------:R-:W-:Y:S02]  /*1680*/  FSEL R24, RZ, 3.40200000055538034030e+38, P2 ;  /* 0x7f7ff023ff187808 */ /* 0x000fe40001000000 */
[----:B------:R-:W-:-:S05]  /*1690*/  FSEL R23, RZ, 3.40200000055538034030e+38, P1 ;  /* 0x7f7ff023ff177808 */ /* 0x000fca0000800000 */
[----:B------:R-:W-:Y:S05]  /*16a0*/  @!P5 BRA `(.L_x_23) ;  /* 0x00000004006cd947 */ /* 0x000fea0003800000 */
[----:B------:R-:W-:-:S07]  /*16b0*/  HFMA2 R20, -RZ, RZ, 0, 0 ;  /* 0x00000000ff147431 */ /* 0x000fce00000001ff */
.L_x_24:
[----:B------:R-:W0:Y:S01]  /*16c0*/  LDC.64 R26, c[0x0][0x390] ;  /* 0x0000e400ff1a7b82 */ /* 0x000e220000000a00 */
[----:B------:R-:W-:-:S04]  /*16d0*/  IMAD.IADD R9, R19, 0x1, R20 ;  /* 0x0000000113097824 */ /* 0x000fc800078e0214 */
[----:B0-----:R-:W-:-:S05]  /*16e0*/  IMAD.WIDE.U32 R26, R9, 0x4, R26 ;  /* 0x00000004091a7825 */ /* 0x001fca00078e001a */
[----:B------:R-:W2:Y:S01]  /*16f0*/  LDG.E R28, desc[UR8][R26.64] ;  /* 0x000000081a1c7981 */ /* 0x000ea2000c1e1900 */
[----:B------:R-:W-:-:S05]  /*1700*/  LEA R21, R17, R18, 0x18 ;  /* 0x0000001211157211 */ /* 0x000fca00078ec0ff */
[----:B------:R-:W-:-:S05]  /*1710*/  IMAD R21, R20, 0x10, R21 ;  /* 0x0000001014157824 */ /* 0x000fca00078e0215 */
[----:B------:R-:W2:Y:S02]  /*1720*/  LDS.128 R8, [R21] ;  /* 0x0000000015087984 */ /* 0x000ea40000000c00 */
[C---:B--2---:R-:W-:Y:S01]  /*1730*/  FADD R8, R28.reuse, -R8 ;  /* 0x800000081c087221 */ /* 0x044fe20000000000 */
[C---:B------:R-:W-:Y:S01]  /*1740*/  FADD R9, R28.reuse, -R9 ;  /* 0x800000091c097221 */ /* 0x040fe20000000000 */
[C---:B------:R-:W-:Y:S01]  /*1750*/  FADD R10, R28.reuse, -R10 ;  /* 0x8000000a1c0a7221 */ /* 0x040fe20000000000 */
[----:B------:R-:W-:Y:S01]  /*1760*/  FADD R11, R28, -R11 ;  /* 0x8000000b1c0b7221 */ /* 0x000fe20000000000 */
[----:B------:R-:W-:Y:S01]  /*1770*/  FFMA R23, R8, R8, R23 ;  /* 0x0000000808177223 */ /* 0x000fe20000000017 */
[----:B------:R-:W2:Y:S01]  /*1780*/  LDG.E R28, desc[UR8][R26.64+0x4] ;  /* 0x000004081a1c7981 */ /* 0x000ea2000c1e1900 */
[----:B------:R-:W-:Y:S01]  /*1790*/  FFMA R24, R9, R9, R24 ;  /* 0x0000000909187223 */ /* 0x000fe20000000018 */
[----:B------:R-:W-:Y:S01]  /*17a0*/  FFMA R25, R10, R10, R25 ;  /* 0x0000000a0a197223 */ /* 0x000fe20000000019 */
[----:B------:R-:W-:-:S02]  /*17b0*/  FFMA R22, R11, R11, R22 ;  /* 0x0000000b0b167223 */ /* 0x000fc40000000016 */
[----:B------:R-:W2:Y:S02]  /*17c0*/  LDS.128 R8, [R21+0x10] ;  /* 0x0000100015087984 */ /* 0x000ea40000000c00 */
        /* <DEDUP_REMOVED lines=49> */
[----:B------:R-:W2:Y:S04]  /*1ae0*/  LDS.128 R8, [R21+0x60] ;  /* 0x0000600015087984 */ /* 0x000ea80000000c00 */
[----:B------:R0:W3:Y:S01]  /*1af0*/  LDG.E R26, desc[UR8][R26.64+0x1c] ;  /* 0x00001c081a1a7981 */ /* 0x0000e2000c1e1900 */
[----:B------:R-:W-:Y:S01]  /*1b00*/  VIADD R20, R20, 0x8 ;  /* 0x0000000814147836 */ /* 0x000fe20000000000 */
[----:B0-----:R-:W-:-:S04]  /*1b10*/  LOP3.LUT R27, R15, 0x7ffffff8, RZ, 0xc0, !PT ;  /* 0x7ffffff80f1b7812 */ /* 0x001fc800078ec0ff */
[----:B------:R-:W-:Y:S01]  /*1b20*/  ISETP.NE.AND P1, PT, R20, R27, PT ;  /* 0x0000001b1400720c */ /* 0x000fe20003f25270 */
[C---:B--2---:R-:W-:Y:S01]  /*1b30*/  FADD R8, R28.reuse, -R8 ;  /* 0x800000081c087221 */ /* 0x044fe20000000000 */
[C---:B------:R-:W-:Y:S01]  /*1b40*/  FADD R9, R28.reuse, -R9 ;  /* 0x800000091c097221 */ /* 0x040fe20000000000 */
[C---:B------:R-:W-:Y:S01]  /*1b50*/  FADD R10, R28.reuse, -R10 ;  /* 0x8000000a1c0a7221 */ /* 0x040fe20000000000 */
[----:B------:R-:W-:Y:S01]  /*1b60*/  FADD R29, R28, -R11 ;  /* 0x8000000b1c1d7221 */ /* 0x000fe20000000000 */
[----:B------:R-:W-:Y:S01]  /*1b70*/  FFMA R23, R8, R8, R23 ;  /* 0x0000000808177223 */ /* 0x000fe20000000017 */
[----:B------:R-:W-:Y:S01]  /*1b80*/  FFMA R24, R9, R9, R24 ;  /* 0x0000000909187223 */ /* 0x000fe20000000018 */
[----:B------:R-:W-:Y:S02]  /*1b90*/  FFMA R25, R10, R10, R25 ;  /* 0x0000000a0a197223 */ /* 0x000fe40000000019 */
[----:B------:R-:W3:Y:S01]  /*1ba0*/  LDS.128 R8, [R21+0x70] ;  /* 0x0000700015087984 */ /* 0x000ee20000000c00 */
[----:B------:R-:W-:Y:S01]  /*1bb0*/  FFMA R22, R29, R29, R22 ;  /* 0x0000001d1d167223 */ /* 0x000fe20000000016 */
[C---:B---3--:R-:W-:Y:S01]  /*1bc0*/  FADD R8, R26.reuse, -R8 ;  /* 0x800000081a087221 */ /* 0x048fe20000000000 */
[C---:B------:R-:W-:Y:S01]  /*1bd0*/  FADD R9, R26.reuse, -R9 ;  /* 0x800000091a097221 */ /* 0x040fe20000000000 */
[C---:B------:R-:W-:Y:S01]  /*1be0*/  FADD R10, R26.reuse, -R10 ;  /* 0x8000000a1a0a7221 */ /* 0x040fe20000000000 */
[----:B------:R-:W-:Y:S01]  /*1bf0*/  FADD R11, R26, -R11 ;  /* 0x8000000b1a0b7221 */ /* 0x000fe20000000000 */
[----:B------:R-:W-:Y:S01]  /*1c00*/  FFMA R23, R8, R8, R23 ;  /* 0x0000000808177223 */ /* 0x000fe20000000017 */
[----:B------:R-:W-:Y:S01]  /*1c10*/  FFMA R24, R9, R9, R24 ;  /* 0x0000000909187223 */ /* 0x000fe20000000018 */
[----:B------:R-:W-:Y:S01]  /*1c20*/  FFMA R25, R10, R10, R25 ;  /* 0x0000000a0a197223 */ /* 0x000fe20000000019 */
[----:B------:R-:W-:Y:S01]  /*1c30*/  FFMA R22, R11, R11, R22 ;  /* 0x0000000b0b167223 */ /* 0x000fe20000000016 */
[----:B------:R-:W-:Y:S06]  /*1c40*/  @P1 BRA `(.L_x_24) ;  /* 0xfffffff8009c1947 */ /* 0x000fec000383ffff */
[----:B------:R-:W-:-:S07]  /*1c50*/  MOV R20, R27 ;  /* 0x0000001b00147202 */ /* 0x000fce0000000f00 */
.L_x_23:
[----:B------:R-:W-:-:S13]  /*1c60*/  ISETP.NE.AND P1, PT, R5, RZ, PT ;  /* 0x000000ff0500720c */ /* 0x000fda0003f25270 */
[----:B------:R-:W-:Y:S05]  /*1c70*/  @!P1 BRA `(.L_x_25) ;  /* 0x0000000400ac9947 */ /* 0x000fea0003800000 */
[----:B------:R-:W-:-:S05]  /*1c80*/  VIADD R8, R5, 0xffffffff ;  /* 0xffffffff05087836 */ /* 0x000fca0000000000 */
[----:B------:R-:W-:-:S13]  /*1c90*/  ISETP.GE.U32.AND P1, PT, R8, 0x3, PT ;  /* 0x000000030800780c */ /* 0x000fda0003f26070 */
[----:B------:R-:W-:Y:S05]  /*1ca0*/  @!P1 BRA `(.L_x_26) ;  /* 0x0000000000cc9947 */ /* 0x000fea0003800000 */
[----:B------:R-:W0:Y:S01]  /*1cb0*/  LDC.64 R8, c[0x0][0x390] ;  /* 0x0000e400ff087b82 */ /* 0x000e220000000a00 */
[----:B------:R-:W-:Y:S01]  /*1cc0*/  IMAD.IADD R11, R19, 0x1, R20 ;  /* 0x00000001130b7824 */ /* 0x000fe200078e0214 */
[----:B------:R-:W-:Y:S01]  /*1cd0*/  LEA R21, R17, R18, 0x18 ;  /* 0x0000001211157211 */ /* 0x000fe200078ec0ff */
[----:B------:R-:W1:Y:S02]  /*1ce0*/  LDCU.64 UR4, c[0x0][0x390] ;  /* 0x00007200ff0477ac */ /* 0x000e640008000a00 */
[----:B0-----:R-:W-:-:S05]  /*1cf0*/  IMAD.WIDE.U32 R8, R11, 0x4, R8 ;  /* 0x000000040b087825 */ /* 0x001fca00078e0008 */
[----:B------:R0:W2:Y:S01]  /*1d00*/  LDG.E R26, desc[UR8][R8.64] ;  /* 0x00000008081a7981 */ /* 0x0000a2000c1e1900 */
[----:B------:R-:W-:-:S05]  /*1d10*/  IMAD R21, R20, 0x10, R21 ;  /* 0x0000001014157824 */ /* 0x000fca00078e0215 */
[----:B0-----:R-:W2:Y:S02]  /*1d20*/  LDS.128 R8, [R21] ;  /* 0x0000000015087984 */ /* 0x001ea40000000c00 */
[C---:B--2---:R-:W-:Y:S01]  /*1d30*/  FADD R28, R26.reuse, -R8 ;  /* 0x800000081a1c7221 */ /* 0x044fe20000000000 */
[C---:B------:R-:W-:Y:S01]  /*1d40*/  FADD R9, R26.reuse, -R9 ;  /* 0x800000091a097221 */ /* 0x040fe20000000000 */
[C---:B------:R-:W-:Y:S01]  /*1d50*/  FADD R10, R26.reuse, -R10 ;  /* 0x8000000a1a0a7221 */ /* 0x040fe20000000000 */
[----:B------:R-:W-:Y:S01]  /*1d60*/  FADD R11, R26, -R11 ;  /* 0x8000000b1a0b7221 */ /* 0x000fe20000000000 */
[----:B------:R-:W-:Y:S01]  /*1d70*/  FFMA R28, R28, R28, R23 ;  /* 0x0000001c1c1c7223 */ /* 0x000fe20000000017 */
[----:B------:R-:W-:-:S04]  /*1d80*/  IADD3 R23, P1, PT, R19, R20, RZ ;  /* 0x0000001413177210 */ /* 0x000fc80007f3e0ff */
[----:B------:R-:W-:Y:S02]  /*1d90*/  IADD3.X R8, PT, PT, RZ, RZ, RZ, P1, !PT ;  /* 0x000000ffff087210 */ /* 0x000fe40000ffe4ff */
[----:B-1----:R-:W-:-:S04]  /*1da0*/  LEA R26, P1, R23, UR4, 0x2 ;  /* 0x00000004171a7c11 */ /* 0x002fc8000f8210ff */
[----:B------:R-:W-:-:S05]  /*1db0*/  LEA.HI.X R27, R23, UR5, R8, 0x2, P1 ;  /* 0x00000005171b7c11 */ /* 0x000fca00088f1408 */
[----:B------:R-:W2:Y:S01]  /*1dc0*/  LDG.E R23, desc[UR8][R26.64+0x4] ;  /* 0x000004081a177981 */ /* 0x000ea2000c1e1900 */
[----:B------:R-:W-:Y:S01]  /*1dd0*/  FFMA R24, R9, R9, R24 ;  /* 0x0000000909187223 */ /* 0x000fe20000000018 */
[----:B------:R-:W-:Y:S01]  /*1de0*/  FFMA R25, R10, R10, R25 ;  /* 0x0000000a0a197223 */ /* 0x000fe20000000019 */
[----:B------:R-:W-:Y:S02]  /*1df0*/  FFMA R22, R11, R11, R22 ;  /* 0x0000000b0b167223 */ /* 0x000fe40000000016 */
        /* <DEDUP_REMOVED lines=11> */
[----:B------:R-:W3:Y:S01]  /*1eb0*/  LDG.E R26, desc[UR8][R26.64+0xc] ;  /* 0x00000c081a1a7981 */ /* 0x000ee2000c1e1900 */
[----:B------:R-:W-:Y:S02]  /*1ec0*/  VIADD R20, R20, 0x4 ;  /* 0x0000000414147836 */ /* 0x000fe40000000000 */
[C---:B--2---:R-:W-:Y:S01]  /*1ed0*/  FADD R9, R23.reuse, -R9 ;  /* 0x8000000917097221 */ /* 0x044fe20000000000 */
[C---:B------:R-:W-:Y:S01]  /*1ee0*/  FADD R10, R23.reuse, -R10 ;  /* 0x8000000a170a7221 */ /* 0x040fe20000000000 */
[C---:B------:R-:W-:Y:S01]  /*1ef0*/  FADD R29, R23.reuse, -R8 ;  /* 0x80000008171d7221 */ /* 0x040fe20000000000 */
[----:B------:R-:W-:Y:S01]  /*1f00*/  FADD R23, R23, -R11 ;  /* 0x8000000b17177221 */ /* 0x000fe20000000000 */
[----:B------:R-:W-:Y:S01]  /*1f10*/  FFMA R24, R9, R9, R24 ;  /* 0x0000000909187223 */ /* 0x000fe20000000018 */
[----:B------:R-:W-:Y:S01]  /*1f20*/  FFMA R25, R10, R10, R25 ;  /* 0x0000000a0a197223 */ /* 0x000fe20000000019 */
[----:B------:R-:W-:Y:S01]  /*1f30*/  FFMA R28, R29, R29, R28 ;  /* 0x0000001d1d1c7223 */ /* 0x000fe2000000001c */
        /* <DEDUP_REMOVED lines=9> */
[----:B------:R-:W-:-:S07]  /*1fd0*/  FFMA R22, R11, R11, R22 ;  /* 0x0000000b0b167223 */ /* 0x000fce0000000016 */
.L_x_26:
[----:B------:R-:W-:-:S13]  /*1fe0*/  LOP3.LUT P1, R9, R15, 0x3, RZ, 0xc0, !PT ;  /* 0x000000030f097812 */ /* 0x000fda000782c0ff */
[----:B------:R-:W-:Y:S05]  /*1ff0*/  @!P1 BRA `(.L_x_25) ;  /* 0x0000000000cc9947 */ /* 0x000fea0003800000 */
[----:B------:R-:W-:Y:S02]  /*2000*/  ISETP.NE.AND P1, PT, R9, 0x1, PT ;  /* 0x000000010900780c */ /* 0x000fe40003f25270 */
[----:B------:R-:W-:-:S04]  /*2010*/  LOP3.LUT R8, R15, 0x1, RZ, 0xc0, !PT ;  /* 0x000000010f087812 */ /* 0x000fc800078ec0ff */
[----:B------:R-:W-:-:S07]  /*2020*/  ISETP.NE.U32.AND P2, PT, R8, 0x1, PT ;  /* 0x000000010800780c */ /* 0x000fce0003f45070 */
[----:B------:R-:W-:Y:S06]  /*2030*/  @!P1 BRA `(.L_x_27) ;  /* 0x00000000007c9947 */ /* 0x000fec0003800000 */
        /* <DEDUP_REMOVED lines=12> */
[----:B------:R-:W-:Y:S01]  /*2100*/  IADD3 R11, P1, PT, R19, R20, RZ ;  /* 0x00000014130b7210 */ /* 0x000fe20007f3e0ff */
[----:B------:R-:W-:Y:S01]  /*2110*/  FFMA R23, R26, R26, R23 ;  /* 0x0000001a1a177223 */ /* 0x000fe20000000017 */
[----:B------:R-:W-:Y:S02]  /*2120*/  FFMA R24, R29, R29, R24 ;  /* 0x0000001d1d187223 */ /* 0x000fe40000000018 */
[----:B------:R-:W-:-:S02]  /*2130*/  IADD3.X R26, PT, PT, RZ, RZ, RZ, P1, !PT ;  /* 0x000000ffff1a7210 */ /* 0x000fc40000ffe4ff */
[----:B-1----:R-:W-:-:S04]  /*2140*/  LEA R8, P1, R11, UR4, 0x2 ;  /* 0x000000040b087c11 */ /* 0x002fc8000f8210ff */
[----:B------:R-:W-:-:S05]  /*2150*/  LEA.HI.X R9, R11, UR5, R26, 0x2, P1 ;  /* 0x000000050b097c11 */ /* 0x000fca00088f141a */
[----:B------:R0:W2:Y:S01]  /*2160*/  LDG.E R26, desc[UR8][R8.64+0x4] ;  /* 0x00000408081a7981 */ /* 0x0000a2000c1e1900 */
[----:B------:R-:W-:Y:S01]  /*2170*/  FFMA R25, R10, R10, R25 ;  /* 0x0000000a0a197223 */ /* 0x000fe20000000019 */
[----:B------:R-:W-:Y:S01]  /*2180*/  FFMA R22, R27, R27, R22 ;  /* 0x0000001b1b167223 */ /* 0x000fe20000000016 */
[----:B------:R-:W-:Y:S01]  /*2190*/  VIADD R20, R20, 0x2 ;  /* 0x0000000214147836 */ /* 0x000fe20000000000 */
[----:B0-----:R-:W2:Y:S02]  /*21a0*/  LDS.128 R8, [R21+0x10] ;  /* 0x0000100015087984 */ /* 0x001ea40000000c00 */
[C---:B--2---:R-:W-:Y:S01]  /*21b0*/  FADD R28, R26.reuse, -R8 ;  /* 0x800000081a1c7221 */ /* 0x044fe20000000000 */
[C---:B------:R-:W-:Y:S01]  /*21c0*/  FADD R27, R26.reuse, -R9 ;  /* 0x800000091a1b7221 */ /* 0x040fe20000000000 */
[C---:B------:R-:W-:Y:S01]  /*21d0*/  FADD R10, R26.reuse, -R10 ;  /* 0x8000000a1a0a7221 */ /* 0x040fe20000000000 */
[----:B------:R-:W-:Y:S01]  /*21e0*/  FADD R11, R26, -R11 ;  /* 0x8000000b1a0b7221 */ /* 0x000fe20000000000 */
[----:B------:R-:W-:Y:S01]  /*21f0*/  FFMA R23, R28, R28, R23 ;  /* 0x0000001c1c177223 */ /* 0x000fe20000000017 */
[----:B------:R-:W-:Y:S01]  /*2200*/  FFMA R24, R27, R27, R24 ;  /* 0x0000001b1b187223 */ /* 0x000fe20000000018 */
[----:B------:R-:W-:Y:S01]  /*2210*/  FFMA R25, R10, R10, R25 ;  /* 0x0000000a0a197223 */ /* 0x000fe20000000019 */
[----:B------:R-:W-:-:S07]  /*2220*/  FFMA R22, R11, R11, R22 ;  /* 0x0000000b0b167223 */ /* 0x000fce0000000016 */
.L_x_27:
[----:B------:R-:W-:Y:S05]  /*2230*/  @P2 BRA `(.L_x_25) ;  /* 0x00000000003c2947 */ /* 0x000fea0003800000 */
[----:B------:R-:W0:Y:S01]  /*2240*/  LDC.64 R8, c[0x0][0x390] ;  /* 0x0000e400ff087b82 */ /* 0x000e220000000a00 */
[----:B------:R-:W-:-:S04]  /*2250*/  IMAD.IADD R19, R19, 0x1, R20 ;  /* 0x0000000113137824 */ /* 0x000fc800078e0214 */
[----:B0-----:R-:W-:-:S05]  /*2260*/  IMAD.WIDE.U32 R8, R19, 0x4, R8 ;  /* 0x0000000413087825 */ /* 0x001fca00078e0008 */
[----:B------:R0:W2:Y:S01]  /*2270*/  LDG.E R19, desc[UR8][R8.64] ;  /* 0x0000000808137981 */ /* 0x0000a2000c1e1900 */
[----:B------:R-:W-:-:S05]  /*2280*/  LEA R17, R17, R18, 0x18 ;  /* 0x0000001211117211 */ /* 0x000fca00078ec0ff */
[----:B------:R-:W-:-:S06]  /*2290*/  IMAD R10, R20, 0x10, R17 ;  /* 0x00000010140a7824 */ /* 0x000fcc00078e0211 */
[----:B0-----:R-:W2:Y:S02]  /*22a0*/  LDS.128 R8, [R10] ;  /* 0x000000000a087984 */ /* 0x001ea40000000c00 */
        /* <DEDUP_REMOVED lines=8> */
.L_x_25:
[----:B------:R-:W0:Y:S02]  /*2330*/  LDS R8, [R3] ;  /* 0x0000000003087984 */ /* 0x000e240000000800 */
[----:B0-----:R-:W-:-:S04]  /*2340*/  FSETP.GEU.AND P1, PT, R23, R8, PT ;  /* 0x000000081700720b */ /* 0x001fc80003f2e000 */
[----:B------:R-:W-:-:S13]  /*2350*/  FSETP.GT.AND P1, PT, R23, RZ, !P1 ;  /* 0x000000ff1700720b */ /* 0x000fda0004f24000 */
[----:B------:R-:W-:Y:S04]  /*2360*/  @P1 STS [R3], R23 ;  /* 0x0000001703001388 */ /* 0x000fe80000000800 */
[----:B------:R-:W-:Y:S04]  /*2370*/  @P1 STS [R4], R6 ;  /* 0x0000000604001388 */ /* 0x000fe80000000800 */
[----:B------:R-:W0:Y:S02]  /*2380*/  LDS R9, [R3+0x4] ;  /* 0x0000040003097984 */ /* 0x000e240000000800 */
[----:B0-----:R-:W-:-:S04]  /*2390*/  FSETP.GEU.AND P1, PT, R24, R9, PT ;  /* 0x000000091800720b */ /* 0x001fc80003f2e000 */
[----:B------:R-:W-:-:S13]  /*23a0*/  FSETP.LEU.OR P1, PT, R24, RZ, P1 ;  /* 0x000000ff1800720b */ /* 0x000fda0000f2b400 */
[----:B------:R-:W-:Y:S04]  /*23b0*/  @!P1 STS [R3+0x4], R24 ;  /* 0x0000041803009388 */ /* 0x000fe80000000800 */
[----:B------:R-:W-:Y:S04]  /*23c0*/  @!P1 STS [R4+0x4], R6 ;  /* 0x0000040604009388 */ /* 0x000fe80000000800 */
        /* <DEDUP_REMOVED lines=8> */
[----:B------:R0:W-:Y:S04]  /*2450*/  @!P1 STS [R3+0xc], R22 ;  /* 0x00000c1603009388 */ /* 0x0001e80000000800 */
[----:B------:R0:W-:Y:S02]  /*2460*/  @!P1 STS [R4+0xc], R6 ;  /* 0x00000c0604009388 */ /* 0x0001e40000000800 */
.L_x_22:
[----:B------:R-:W-:Y:S05]  /*2470*/  BSYNC.RECONVERGENT B1 ;  /* 0x0000000000017941 */ /* 0x000fea0003800200 */
.L_x_21:
[----:B0-----:R-:W-:-:S04]  /*2480*/  IADD3 R6, PT, PT, R2, R6, RZ ;  /* 0x0000000602067210 */ /* 0x001fc80007ffe0ff */
[----:B------:R-:W-:-:S13]  /*2490*/  ISETP.GE.AND P1, PT, R6, R16, PT ;  /* 0x000000100600720c */ /* 0x000fda0003f26270 */
[----:B------:R-:W-:Y:S05]  /*24a0*/  @!P1 BRA `(.L_x_28) ;  /* 0xffffffec00f49947 */ /* 0x000fea000383ffff */
[----:B------:R-:W-:Y:S05]  /*24b0*/  BRA `(.L_x_19) ;  /* 0x0000000800dc7947 */ /* 0x000fea0003800000 */
.L_x_20:
[----:B01-3--:R-:W0:Y:S01]  /*24c0*/  I2F.U32.RP R18, R2 ;  /* 0x0000000200127306 */ /* 0x00be220000209000 */
[----:B----4-:R-:W-:Y:S01]  /*24d0*/  IMAD.IADD R11, R6, 0x1, R2 ;  /* 0x00000001060b7824 */ /* 0x010fe200078e0202 */
[----:B------:R-:W-:Y:S01]  /*24e0*/  ISETP.NE.U32.AND P3, PT, R2, RZ, PT ;  /* 0x000000ff0200720c */ /* 0x000fe20003f65070 */
[----:B------:R-:W-:Y:S03]  /*24f0*/  BSSY.RECONVERGENT B1, `(.L_x_29) ;  /* 0x000004e000017945 */ /* 0x000fe60003800200 */
[----:B------:R-:W-:Y:S02]  /*2500*/  ISETP.GE.U32.AND P1, PT, R11, R16, PT ;  /* 0x000000100b00720c */ /* 0x000fe40003f26070 */
[----:B--2---:R-:W-:Y:S02]  /*2510*/  VIMNMX.U32 R10, PT, PT, R16, R11, !PT ;  /* 0x0000000b100a7248 */ /* 0x004fe40007fe0000 */
[----:B------:R-:W-:Y:S01]  /*2520*/  SEL R15, RZ, 0x1, P1 ;  /* 0x00000001ff0f7807 */ /* 0x000fe20000800000 */
[----:B0-----:R-:W0:Y:S02]  /*2530*/  MUFU.RCP R18, R18 ;  /* 0x0000001200127308 */ /* 0x001e240000001000 */
[----:B0-----:R-:W-:-:S06]  /*2540*/  VIADD R8, R18, 0xffffffe ;  /* 0x0ffffffe12087836 */ /* 0x001fcc0000000000 */
[----:B------:R0:W1:Y:S02]  /*2550*/  F2I.FTZ.U32.TRUNC.NTZ R9, R8 ;  /* 0x0000000800097305 */ /* 0x000064000021f000 */
[----:B0-----:R-:W-:Y:S02]  /*2560*/  HFMA2 R8, -RZ, RZ, 0, 0 ;  /* 0x00000000ff087431 */ /* 0x001fe400000001ff */
[----:B-1----:R-:W-:-:S04]  /*2570*/  IMAD.MOV R19, RZ, RZ, -R9 ;  /* 0x000000ffff137224 */ /* 0x002fc800078e0a09 */
[----:B------:R-:W-:-:S04]  /*2580*/  IMAD R19, R19, R2, RZ ;  /* 0x0000000213137224 */ /* 0x000fc800078e02ff */
[----:B------:R-:W-:Y:S01]  /*2590*/  IMAD.HI.U32 R18, R9, R19, R8 ;  /* 0x0000001309127227 */ /* 0x000fe200078e0008 */
[----:B------:R-:W-:-:S05]  /*25a0*/  IADD3 R9, PT, PT, R10, -R11, -R15 ;  /* 0x8000000b0a097210 */ /* 0x000fca0007ffe80f */
[----:B------:R-:W-:-:S04]  /*25b0*/  IMAD.HI.U32 R18, R18, R9, RZ ;  /* 0x0000000912127227 */ /* 0x000fc800078e00ff */
[----:B------:R-:W-:-:S04]  /*25c0*/  IMAD.MOV R8, RZ, RZ, -R18 ;  /* 0x000000ffff087224 */ /* 0x000fc800078e0a12 */
[----:B------:R-:W-:-:S05]  /*25d0*/  IMAD R9, R2, R8, R9 ;  /* 0x0000000802097224 */ /* 0x000fca00078e0209 */
[----:B------:R-:W-:-:S13]  /*25e0*/  ISETP.GE.U32.AND P1, PT, R9, R2, PT ;  /* 0x000000020900720c */ /* 0x000fda0003f26070 */
[----:B------:R-:W-:Y:S02]  /*25f0*/  @P1 IMAD.IADD R9, R9, 0x1, -R2 ;  /* 0x0000000109091824 */ /* 0x000fe400078e0a02 */
[----:B------:R-:W-:-:S03]  /*2600*/  @P1 VIADD R18, R18, 0x1 ;  /* 0x0000000112121836 */ /* 0x000fc60000000000 */
[----:B------:R-:W-:-:S13]  /*2610*/  ISETP.GE.U32.AND P2, PT, R9, R2, PT ;  /* 0x000000020900720c */ /* 0x000fda0003f46070 */
[----:B------:R-:W-:Y:S02]  /*2620*/  @P2 IADD3 R18, PT, PT, R18, 0x1, RZ ;  /* 0x0000000112122810 */ /* 0x000fe40007ffe0ff */
[----:B------:R-:W-:-:S05]  /*2630*/  @!P3 LOP3.LUT R18, RZ, R2, RZ, 0x33, !PT ;  /* 0x00000002ff12b212 */ /* 0x000fca00078e33ff */
[----:B------:R-:W-:-:S05]  /*2640*/  IMAD.IADD R15, R15, 0x1, R18 ;  /* 0x000000010f0f7824 */ /* 0x000fca00078e0212 */
[C---:B------:R-:W-:Y:S02]  /*2650*/  LOP3.LUT R8, R15.reuse, 0x1, RZ, 0xc0, !PT ;  /* 0x000000010f087812 */ /* 0x040fe400078ec0ff */
[----:B------:R-:W-:Y:S01]  /*2660*/  ISETP.NE.AND P2, PT, R15, RZ, PT ;  /* 0x000000ff0f00720c */ /* 0x000fe20003f45270 */
[----:B------:R-:W-:Y:S01]  /*2670*/  IMAD.MOV.U32 R15, RZ, RZ, R6 ;  /* 0x000000ffff0f7224 */ /* 0x000fe200078e0006 */
[----:B------:R-:W-:-:S13]  /*2680*/  ISETP.NE.U32.AND P1, PT, R8, 0x1, PT ;  /* 0x000000010800780c */ /* 0x000fda0003f25070 */
[----:B------:R-:W-:Y:S05]  /*2690*/  @!P1 BRA `(.L_x_30) ;  /* 0x0000000000cc9947 */ /* 0x000fea0003800000 */
[----:B------:R-:W0:Y:S02]  /*26a0*/  LDCU.64 UR4, c[0x0][0x3a0] ;  /* 0x00007400ff0477ac */ /* 0x000e240008000a00 */
[----:B0-----:R-:W-:-:S05]  /*26b0*/  IADD3 R18, P1, PT, R6, UR4, RZ ;  /* 0x0000000406127c10 */ /* 0x001fca000ff3e0ff */
[----:B------:R-:W-:-:S05]  /*26c0*/  IMAD.X R19, RZ, RZ, UR5, P1 ;  /* 0x00000005ff137e24 */ /* 0x000fca00088e06ff */
[----:B------:R-:W2:Y:S01]  /*26d0*/  LDG.E.U8 R18, desc[UR8][R18.64] ;  /* 0x0000000812127981 */ /* 0x000ea2000c1e1100 */
[----:B------:R-:W-:Y:S01]  /*26e0*/  IADD3 R8, PT, PT, R5, 0x42d0, RZ ;  /* 0x000042d005087810 */ /* 0x000fe20007ffe0ff */
[----:B------:R-:W-:-:S03]  /*26f0*/  IMAD.MOV.U32 R21, RZ, RZ, 0x1 ;  /* 0x00000001ff157424 */ /* 0x000fc600078e00ff */
[----:B------:R-:W-:-:S05]  /*2700*/  LEA R15, R17, R8, 0x18 ;  /* 0x00000008110f7211 */ /* 0x000fca00078ec0ff */
[----:B--2---:R-:W-:-:S05]  /*2710*/  IMAD R15, R18, 0x4, R15 ;  /* 0x00000004120f7824 */ /* 0x004fca00078e020f */
[----:B------:R-:W0:Y:S04]  /*2720*/  LDS.U8 R10, [R15+0x1] ;  /* 0x000001000f0a7984 */ /* 0x000e280000000000 */
[----:B------:R-:W1:Y:S04]  /*2730*/  LDS.U8 R20, [R15] ;  /* 0x000000000f147984 */ /* 0x000e680000000000 */
[----:B------:R-:W2:Y:S04]  /*2740*/  LDS.U8 R9, [R15+0x2] ;  /* 0x000002000f097984 */ /* 0x000ea80000000000 */
[----:B------:R3:W4:Y:S02]  /*2750*/  LDS.U8 R8, [R15+0x3] ;  /* 0x000003000f087984 */ /* 0x0007240000000000 */
[----:B---3--:R-:W-:Y:S01]  /*2760*/  IMAD.MOV.U32 R15, RZ, RZ, R11 ;  /* 0x000000ffff0f7224 */ /* 0x008fe200078e000b */
[----:B0-----:R-:W-:-:S02]  /*2770*/  ISETP.NE.AND P3, PT, R10, RZ, PT ;  /* 0x000000ff0a00720c */ /* 0x001fc40003f65270 */
[----:B-1----:R-:W-:Y:S02]  /*2780*/  ISETP.NE.AND P1, PT, R20, RZ, PT ;  /* 0x000000ff1400720c */ /* 0x002fe40003f25270 */
[----:B------:R-:W-:Y:S02]  /*2790*/  FSEL R22, RZ, 3.40200000055538034030e+38, P3 ;  /* 0x7f7ff023ff167808 */ /* 0x000fe40001800000 */
[----:B--2---:R-:W-:Y:S02]  /*27a0*/  ISETP.NE.AND P4, PT, R9, RZ, PT ;  /* 0x000000ff0900720c */ /* 0x004fe40003f85270 */
[----:B------:R-:W-:Y:S02]  /*27b0*/  SEL R18, RZ, 0x1, P1 ;  /* 0x00000001ff127807 */ /* 0x000fe40000800000 */
[----:B----4-:R-:W-:Y:S02]  /*27c0*/  ISETP.NE.AND P5, PT, R8, RZ, PT ;  /* 0x000000ff0800720c */ /* 0x010fe40003fa5270 */
[----:B------:R-:W-:-:S02]  /*27d0*/  SEL R19, RZ, 0x1, P4 ;  /* 0x00000001ff137807 */ /* 0x000fc40002000000 */
[----:B------:R-:W-:Y:S02]  /*27e0*/  @!P3 SEL R18, R21, 0x2, P1 ;  /* 0x000000021512b807 */ /* 0x000fe40000800000 */
[----:B------:R-:W-:-:S03]  /*27f0*/  FSEL R24, RZ, 3.40200000055538034030e+38, P5 ;  /* 0x7f7ff023ff187808 */ /* 0x000fc60002800000 */
[----:B------:R-:W-:-:S05]  /*2800*/  IMAD.IADD R18, R18, 0x1, R19 ;  /* 0x0000000112127824 */ /* 0x000fca00078e0213 */
[----:B------:R-:W-:Y:S01]  /*2810*/  IADD3 R19, PT, PT, R18, 0x1, RZ ;  /* 0x0000000112137810 */ /* 0x000fe20007ffe0ff */
[----:B------:R-:W-:Y:S01]  /*2820*/  @P5 IMAD.MOV R19, RZ, RZ, R18 ;  /* 0x000000ffff135224 */ /* 0x000fe200078e0212 */
[----:B------:R-:W-:-:S04]  /*2830*/  FSEL R18, RZ, 3.40200000055538034030e+38, P1 ;  /* 0x7f7ff023ff127808 */ /* 0x000fc80000800000 */
[----:B------:R-:W-:Y:S02]  /*2840*/  ISETP.GT.U32.AND P6, PT, R19, 0x3, PT ;  /* 0x000000031300780c */ /* 0x000fe40003fc4070 */
[----:B------:R-:W-:-:S11]  /*2850*/  FSEL R19, RZ, 3.40200000055538034030e+38, P4 ;  /* 0x7f7ff023ff137808 */ /* 0x000fd60002000000 */
[----:B------:R-:W-:Y:S05]  /*2860*/  @P6 BRA `(.L_x_30) ;  /* 0x0000000000586947 */ /* 0x000fea0003800000 */
[----:B------:R-:W0:Y:S02]  /*2870*/  LDS R15, [R3] ;  /* 0x00000000030f7984 */ /* 0x000e240000000800 */
[----:B0-----:R-:W-:-:S04]  /*2880*/  FSETP.GEU.AND P1, PT, R18, R15, PT ;  /* 0x0000000f1200720b */ /* 0x001fc80003f2e000 */
[----:B------:R-:W-:-:S13]  /*2890*/  ISETP.NE.OR P1, PT, R20, RZ, P1 ;  /* 0x000000ff1400720c */ /* 0x000fda0000f25670 */
[----:B------:R-:W-:Y:S04]  /*28a0*/  @!P1 STS [R3], R18 ;  /* 0x0000001203009388 */ /* 0x000fe80000000800 */
[----:B------:R-:W-:Y:S04]  /*28b0*/  @!P1 STS [R4], R6 ;  /* 0x0000000604009388 */ /* 0x000fe80000000800 */
[----:B------:R-:W0:Y:S02]  /*28c0*/  LDS R15, [R3+0x4] ;  /* 0x00000400030f7984 */ /* 0x000e240000000800 */
[----:B0-----:R-:W-:Y:S01]  /*28d0*/  FSETP.GEU.AND P1, PT, R22, R15, PT ;  /* 0x0000000f1600720b */ /* 0x001fe20003f2e000 */
[----:B------:R-:W-:-:S03]  /*28e0*/  IMAD.MOV.U32 R15, RZ, RZ, R11 ;  /* 0x000000ffff0f7224 */ /* 0x000fc600078e000b */
[----:B------:R-:W-:-:S13]  /*28f0*/  ISETP.NE.OR P1, PT, R10, RZ, P1 ;  /* 0x000000ff0a00720c */ /* 0x000fda0000f25670 */
[----:B------:R-:W-:Y:S04]  /*2900*/  @!P1 STS [R3+0x4], R22 ;  /* 0x0000041603009388 */ /* 0x000fe80000000800 */
[----:B------:R-:W-:Y:S04]  /*2910*/  @!P1 STS [R4+0x4], R6 ;  /* 0x0000040604009388 */ /* 0x000fe80000000800 */
[----:B------:R-:W0:Y:S02]  /*2920*/  LDS R10, [R3+0x8] ;  /* 0x00000800030a7984 */ /* 0x000e240000000800 */
[----:B0-----:R-:W-:-:S04]  /*2930*/  FSETP.GEU.AND P1, PT, R19, R10, PT ;  /* 0x0000000a1300720b */ /* 0x001fc80003f2e000 */
[----:B------:R-:W-:-:S13]  /*2940*/  ISETP.NE.OR P1, PT, R9, RZ, P1 ;  /* 0x000000ff0900720c */ /* 0x000fda0000f25670 */
[----:B------:R-:W-:Y:S04]  /*2950*/  @!P1 STS [R3+0x8], R19 ;  /* 0x0000081303009388 */ /* 0x000fe80000000800 */
[----:B------:R-:W-:Y:S04]  /*2960*/  @!P1 STS [R4+0x8], R6 ;  /* 0x0000080604009388 */ /* 0x000fe80000000800 */
[----:B------:R-:W0:Y:S02]  /*2970*/  LDS R9, [R3+0xc] ;  /* 0x00000c0003097984 */ /* 0x000e240000000800 */
[----:B0-----:R-:W-:-:S04]  /*2980*/  FSETP.GEU.AND P1, PT, R24, R9, PT ;  /* 0x000000091800720b */ /* 0x001fc80003f2e000 */
[----:B------:R-:W-:-:S13]  /*2990*/  ISETP.NE.OR P1, PT, R8, RZ, P1 ;  /* 0x000000ff0800720c */ /* 0x000fda0000f25670 */
[----:B------:R0:W-:Y:S01]  /*29a0*/  @!P1 STS [R3+0xc], R24 ;  /* 0x00000c1803009388 */ /* 0x0001e20000000800 */
[----:B------:R-:W-:-:S03]  /*29b0*/  @!P1 MOV R15, R11 ;  /* 0x0000000b000f9202 */ /* 0x000fc60000000f00 */
[----:B------:R0:W-:Y:S04]  /*29c0*/  @!P1 STS [R4+0xc], R6 ;  /* 0x00000c0604009388 */ /* 0x0001e80000000800 */
.L_x_30:
[----:B------:R-:W-:Y:S05]  /*29d0*/  BSYNC.RECONVERGENT B1 ;  /* 0x0000000000017941 */ /* 0x000fea0003800200 */
.L_x_29:
[----:B------:R-:W-:Y:S05]  /*29e0*/  @!P2 BRA `(.L_x_19) ;  /* 0x000000040090a947 */ /* 0x000fea0003800000 */
[----:B0-----:R-:W-:-:S05]  /*29f0*/  VIADD R6, R5, 0x42d0 ;  /* 0x000042d005067836 */ /* 0x001fca0000000000 */
[----:B------:R-:W-:-:S07]  /*2a00*/  LEA R17, R17, R6, 0x18 ;  /* 0x0000000611117211 */ /* 0x000fce00078ec0ff */
.L_x_35:
[----:B0-----:R-:W0:Y:S02]  /*2a10*/  LDC.64 R8, c[0x0][0x3a0] ;  /* 0x0000e800ff087b82 */ /* 0x001e240000000a00 */
[----:B0-----:R-:W-:-:S05]  /*2a20*/  IADD3 R20, P1, PT, R15, R8, RZ ;  /* 0x000000080f147210 */ /* 0x001fca0007f3e0ff */
[----:B------:R-:W-:-:S05]  /*2a30*/  IMAD.X R21, RZ, RZ, R9, P1 ;  /* 0x000000ffff157224 */ /* 0x000fca00008e0609 */
[----:B------:R-:W2:Y:S01]  /*2a40*/  LDG.E.U8 R20, desc[UR8][R20.64] ;  /* 0x0000000814147981 */ /* 0x000ea2000c1e1100 */
[----:B------:R-:W-:-:S05]  /*2a50*/  IMAD.IADD R5, R2, 0x1, R15 ;  /* 0x0000000102057824 */ /* 0x000fca00078e020f */
[----:B------:R-:W-:-:S04]  /*2a60*/  IADD3 R8, P1, PT, R5, R8, RZ ;  /* 0x0000000805087210 */ /* 0x000fc80007f3e0ff */
[----:B------:R-:W-:-:S05]  /*2a70*/  IADD3.X R9, PT, PT, RZ, R9, RZ, P1, !PT ;  /* 0x00000009ff097210 */ /* 0x000fca0000ffe4ff */
[----:B------:R-:W3:Y:S01]  /*2a80*/  LDG.E.U8 R22, desc[UR8][R8.64] ;  /* 0x0000000808167981 */ /* 0x000ee2000c1e1100 */
[----:B------:R-:W-:Y:S01]  /*2a90*/  IMAD.MOV.U32 R6, RZ, RZ, 0x1 ;  /* 0x00000001ff067424 */ /* 0x000fe200078e00ff */
[----:B------:R-:W-:Y:S01]  /*2aa0*/  BSSY.RECONVERGENT B1, `(.L_x_31) ;  /* 0x000002b000017945 */ /* 0x000fe20003800200 */
[----:B--2---:R-:W-:-:S05]  /*2ab0*/  IMAD R19, R20, 0x4, R17 ;  /* 0x0000000414137824 */ /* 0x004fca00078e0211 */
[----:B------:R-:W0:Y:S04]  /*2ac0*/  LDS.U8 R18, [R19+0x1] ;  /* 0x0000010013127984 */ /* 0x000e280000000000 */
[----:B------:R-:W1:Y:S04]  /*2ad0*/  LDS.U8 R23, [R19] ;  /* 0x0000000013177984 */ /* 0x000e680000000000 */
[----:B------:R-:W2:Y:S01]  /*2ae0*/  LDS.U8 R11, [R19+0x2] ;  /* 0x00000200130b7984 */ /* 0x000ea20000000000 */
[----:B---3--:R-:W-:-:S03]  /*2af0*/  IMAD R22, R22, 0x4, R17 ;  /* 0x0000000416167824 */ /* 0x008fc600078e0211 */
[----:B------:R3:W4:Y:S01]  /*2b00*/  LDS.U8 R10, [R19+0x3] ;  /* 0x00000300130a7984 */ /* 0x0007220000000000 */
[----:B0-----:R-:W-:Y:S02]  /*2b10*/  ISETP.NE.AND P2, PT, R18, RZ, PT ;  /* 0x000000ff1200720c */ /* 0x001fe40003f45270 */
[----:B-1----:R-:W-:Y:S02]  /*2b20*/  ISETP.NE.AND P1, PT, R23, RZ, PT ;  /* 0x000000ff1700720c */ /* 0x002fe40003f25270 */
[----:B---3--:R-:W-:Y:S02]  /*2b30*/  FSEL R19, RZ, 3.40200000055538034030e+38, P2 ;  /* 0x7f7ff023ff137808 */ /* 0x008fe40001000000 */
[----:B--2---:R-:W-:Y:S02]  /*2b40*/  ISETP.NE.AND P3, PT, R11, RZ, PT ;  /* 0x000000ff0b00720c */ /* 0x004fe40003f65270 */
[----:B------:R-:W-:Y:S02]  /*2b50*/  SEL R20, RZ, 0x1, P1 ;  /* 0x00000001ff147807 */ /* 0x000fe40000800000 */
[----:B----4-:R-:W-:-:S02]  /*2b60*/  ISETP.NE.AND P4, PT, R10, RZ, PT ;  /* 0x000000ff0a00720c */ /* 0x010fc40003f85270 */
[----:B------:R-:W-:Y:S02]  /*2b70*/  SEL R9, RZ, 0x1, P3 ;  /* 0x00000001ff097807 */ /* 0x000fe40001800000 */
[----:B------:R-:W-:Y:S02]  /*2b80*/  @!P2 SEL R20, R6, 0x2, P1 ;  /* 0x000000020614a807 */ /* 0x000fe40000800000 */
[----:B------:R-:W-:-:S03]  /*2b90*/  FSEL R21, RZ, 3.40200000055538034030e+38, P4 ;  /* 0x7f7ff023ff157808 */ /* 0x000fc60002000000 */
[----:B------:R-:W-:Y:S01]  /*2ba0*/  IMAD.IADD R9, R20, 0x1, R9 ;  /* 0x0000000114097824 */ /* 0x000fe200078e0209 */
[----:B------:R-:W-:-:S04]  /*2bb0*/  FSEL R20, RZ, 3.40200000055538034030e+38, P3 ;  /* 0x7f7ff023ff147808 */ /* 0x000fc80001800000 */
[----:B------:R-:W-:Y:S01]  /*2bc0*/  IADD3 R8, PT, PT, R9, 0x1, RZ ;  /* 0x0000000109087810 */ /* 0x000fe20007ffe0ff */
[----:B------:R-:W-:Y:S01]  /*2bd0*/  @P4 IMAD.MOV R8, RZ, RZ, R9 ;  /* 0x000000ffff084224 */ /* 0x000fe200078e0209 */
[----:B------:R-:W-:-:S04]  /*2be0*/  FSEL R9, RZ, 3.40200000055538034030e+38, P1 ;  /* 0x7f7ff023ff097808 */ /* 0x000fc80000800000 */
[----:B------:R-:W-:-:S13]  /*2bf0*/  ISETP.GT.U32.AND P5, PT, R8, 0x3, PT ;  /* 0x000000030800780c */ /* 0x000fda0003fa4070 */
[----:B------:R-:W-:Y:S05]  /*2c00*/  @P5 BRA `(.L_x_32) ;  /* 0x0000000000505947 */ /* 0x000fea0003800000 */
[----:B------:R-:W0:Y:S02]  /*2c10*/  LDS R8, [R3] ;  /* 0x0000000003087984 */ /* 0x000e240000000800 */
[----:B0-----:R-:W-:-:S04]  /*2c20*/  FSETP.GEU.AND P1, PT, R9, R8, PT ;  /* 0x000000080900720b */ /* 0x001fc80003f2e000 */
[----:B------:R-:W-:-:S13]  /*2c30*/  ISETP.NE.OR P1, PT, R23, RZ, P1 ;  /* 0x000000ff1700720c */ /* 0x000fda0000f25670 */
[----:B------:R-:W-:Y:S04]  /*2c40*/  @!P1 STS [R3], R9 ;  /* 0x0000000903009388 */ /* 0x000fe80000000800 */
[----:B------:R-:W-:Y:S04]  /*2c50*/  @!P1 STS [R4], R15 ;  /* 0x0000000f04009388 */ /* 0x000fe80000000800 */
        /* <DEDUP_REMOVED lines=13> */
[----:B------:R0:W-:Y:S04]  /*2d30*/  @!P1 STS [R3+0xc], R21 ;  /* 0x00000c1503009388 */ /* 0x0001e80000000800 */
[----:B------:R0:W-:Y:S02]  /*2d40*/  @!P1 STS [R4+0xc], R15 ;  /* 0x00000c0f04009388 */ /* 0x0001e40000000800 */
.L_x_32:
[----:B------:R-:W-:Y:S05]  /*2d50*/  BSYNC.RECONVERGENT B1 ;  /* 0x0000000000017941 */ /* 0x000fea0003800200 */
.L_x_31:
[----:B------:R-:W1:Y:S01]  /*2d60*/  LDS.U8 R20, [R22+0x1] ;  /* 0x0000010016147984 */ /* 0x000e620000000000 */
[----:B------:R-:W-:Y:S03]  /*2d70*/  BSSY.RECONVERGENT B1, `(.L_x_33) ;  /* 0x0000028000017945 */ /* 0x000fe60003800200 */
[----:B------:R-:W2:Y:S04]  /*2d80*/  LDS.U8 R10, [R22] ;  /* 0x00000000160a7984 */ /* 0x000ea80000000000 */
[----:B------:R-:W3:Y:S04]  /*2d90*/  LDS.U8 R11, [R22+0x2] ;  /* 0x00000200160b7984 */ /* 0x000ee80000000000 */
[----:B------:R-:W4:Y:S01]  /*2da0*/  LDS.U8 R18, [R22+0x3] ;  /* 0x0000030016127984 */ /* 0x000f220000000000 */
[----:B-1----:R-:W-:-:S02]  /*2db0*/  ISETP.NE.AND P2, PT, R20, RZ, PT ;  /* 0x000000ff1400720c */ /* 0x002fc40003f45270 */
[----:B--2---:R-:W-:Y:S02]  /*2dc0*/  ISETP.NE.AND P1, PT, R10, RZ, PT ;  /* 0x000000ff0a00720c */ /* 0x004fe40003f25270 */
[----:B---3--:R-:W-:Y:S02]  /*2dd0*/  ISETP.NE.AND P3, PT, R11, RZ, PT ;  /* 0x000000ff0b00720c */ /* 0x008fe40003f65270 */
[----:B------:R-:W-:Y:S02]  /*2de0*/  SEL R8, RZ, 0x1, P1 ;  /* 0x00000001ff087807 */ /* 0x000fe40000800000 */
[----:B----4-:R-:W-:Y:S02]  /*2df0*/  ISETP.NE.AND P4, PT, R18, RZ, PT ;  /* 0x000000ff1200720c */ /* 0x010fe40003f85270 */
[----:B------:R-:W-:-:S03]  /*2e00*/  SEL R9, RZ, 0x1, P3 ;  /* 0x00000001ff097807 */ /* 0x000fc60001800000 */
[----:B------:R-:W-:Y:S02]  /*2e10*/  @!P2 SEL R8, R6, 0x2, P1 ;  /* 0x000000020608a807 */ /* 0x000fe40000800000 */
[----:B0-----:R-:W-:Y:S02]  /*2e20*/  FSEL R15, RZ, 3.40200000055538034030e+38, P3 ;  /* 0x7f7ff023ff0f7808 */ /* 0x001fe40001800000 */
[----:B------:R-:W-:Y:S01]  /*2e30*/  FSEL R19, RZ, 3.40200000055538034030e+38, P4 ;  /* 0x7f7ff023ff137808 */ /* 0x000fe20002000000 */
        /* <DEDUP_REMOVED lines=27> */
.L_x_34:
[----:B------:R-:W-:Y:S05]  /*2ff0*/  BSYNC.RECONVERGENT B1 ;  /* 0x0000000000017941 */ /* 0x000fea0003800200 */
.L_x_33:
[----:B------:R-:W-:-:S05]  /*3000*/  IMAD.IADD R15, R5, 0x1, R2 ;  /* 0x00000001050f7824 */ /* 0x000fca00078e0202 */
[----:B------:R-:W-:-:S13]  /*3010*/  ISETP.GE.AND P1, PT, R15, R16, PT ;  /* 0x000000100f00720c */ /* 0x000fda0003f26270 */
[----:B------:R-:W-:Y:S05]  /*3020*/  @!P1 BRA `(.L_x_35) ;  /* 0xfffffff800789947 */ /* 0x000fea000383ffff */
.L_x_19:
[----:B------:R-:W-:Y:S05]  /*3030*/  BSYNC.RECONVERGENT B0 ;  /* 0x0000000000007941 */ /* 0x000fea0003800200 */
.L_x_18:
[----:B------:R-:W-:Y:S06]  /*3040*/  BAR.SYNC.DEFER_BLOCKING 0x0 ;  /* 0x0000000000007b1d */ /* 0x000fec0000010000 */
[----:B------:R-:W-:Y:S05]  /*3050*/  @!P0 EXIT ;  /* 0x000000000000894d */ /* 0x000fea0003800000 */
[----:B------:R-:W-:-:S13]  /*3060*/  ISETP.GE.AND P0, PT, R14, 0x1, PT ;  /* 0x000000010e00780c */ /* 0x000fda0003f06270 */
[----:B------:R-:W-:Y:S05]  /*3070*/  @!P0 BRA `(.L_x_36) ;  /* 0x0000000800088947 */ /* 0x000fea0003800000 */
[----:B------:R-:W5:Y:S01]  /*3080*/  S2R R12, SR_CgaCtaId ;  /* 0x00000000000c7919 */ /* 0x000f620000008800 */
[----:B0-----:R-:W-:Y:S01]  /*3090*/  MOV R3, 0x400 ;  /* 0x0000040000037802 */ /* 0x001fe20000000f00 */
[----:B------:R-:W-:Y:S01]  /*30a0*/  IMAD.MOV.U32 R5, RZ, RZ, RZ ;  /* 0x000000ffff057224 */ /* 0x000fe200078e00ff */
[----:B------:R-:W-:Y:S02]  /*30b0*/  PRMT R4, RZ, 0x7610, R4 ;  /* 0x00007610ff047816 */ /* 0x000fe40000000004 */
[----:B------:R-:W-:Y:S01]  /*30c0*/  PRMT R6, RZ, 0x7610, R6 ;  /* 0x00007610ff067816 */ /* 0x000fe20000000006 */
[----:B------:R-:W-:-:S05]  /*30d0*/  VIADD R3, R3, 0x2d0 ;  /* 0x000002d003037836 */ /* 0x000fca0000000000 */
[----:B-----5:R-:W-:-:S04]  /*30e0*/  LEA R12, R12, R3, 0x18 ;  /* 0x000000030c0c7211 */ /* 0x020fc800078ec0ff */
[----:B------:R-:W-:-:S05]  /*30f0*/  LEA R3, R0, R12, 0x2 ;  /* 0x0000000c00037211 */ /* 0x000fca00078e10ff */
[----:B-1-34-:R-:W-:-:S07]  /*3100*/  VIADD R8, R3, 0x40 ;  /* 0x0000004003087836 */ /* 0x01afce0000000000 */
.L_x_42:
[----:B------:R-:W-:Y:S01]  /*3110*/  LEA R9, R5, R3, 0x4 ;  /* 0x0000000305097211 */ /* 0x000fe200078e20ff */
[----:B0-----:R-:W-:Y:S01]  /*3120*/  IMAD.MOV.U32 R17, RZ, RZ, R5 ;  /* 0x000000ffff117224 */ /* 0x001fe200078e0005 */
[----:B------:R-:W-:-:S03]  /*3130*/  ISETP.GT.U32.AND P0, PT, R2, R5, PT ;  /* 0x000000050200720c */ /* 0x000fc60003f04070 */
[----:B--2---:R0:W1:Y:S10]  /*3140*/  LDS R10, [R9] ;  /* 0x00000000090a7984 */ /* 0x0040740000000800 */
[----:B0-----:R-:W-:Y:S05]  /*3150*/  @!P0 BRA `(.L_x_37) ;  /* 0x0000000400948947 */ /* 0x001fea0003800000 */
[----:B------:R-:W-:Y:S01]  /*3160*/  IMAD.IADD R11, R5, 0x1, -R2 ;  /* 0x00000001050b7824 */ /* 0x000fe200078e0a02 */
[----:B------:R-:W-:Y:S01]  /*3170*/  IADD3 R15, PT, PT, R2, -R5, RZ ;  /* 0x80000005020f7210 */ /* 0x000fe20007ffe0ff */
[--C-:B------:R-:W-:Y:S01]  /*3180*/  IMAD.MOV.U32 R16, RZ, RZ, R5.reuse ;  /* 0x000000ffff107224 */ /* 0x100fe200078e0005 */
[----:B-1----:R-:W-:Y:S01]  /*3190*/  MOV R21, R10 ;  /* 0x0000000a00157202 */ /* 0x002fe20000000f00 */
[----:B------:R-:W-:Y:S01]  /*31a0*/  IMAD.MOV.U32 R17, RZ, RZ, R5 ;  /* 0x000000ffff117224 */ /* 0x000fe200078e0005 */
[----:B------:R-:W-:Y:S02]  /*31b0*/  ISETP.GT.U32.AND P1, PT, R11, -0x8, PT ;  /* 0xfffffff80b00780c */ /* 0x000fe40003f24070 */
[----:B------:R-:W-:-:S11]  /*31c0*/  LOP3.LUT P0, RZ, R15, 0x7, RZ, 0xc0, !PT ;  /* 0x000000070fff7812 */ /* 0x000fd6000780c0ff */
[----:B------:R-:W-:Y:S05]  /*31d0*/  @P1 BRA `(.L_x_38) ;  /* 0x0000000000ac1947 */ /* 0x000fea0003800000 */
[----:B------:R-:W-:Y:S01]  /*31e0*/  LOP3.LUT R15, R15, 0xfffffff8, RZ, 0xc0, !PT ;  /* 0xfffffff80f0f7812 */ /* 0x000fe200078ec0ff */
[----:B------:R-:W-:Y:S01]  /*31f0*/  IMAD R11, R5, 0x10, R8 ;  /* 0x00000010050b7824 */ /* 0x000fe200078e0208 */
[----:B------:R-:W-:Y:S01]  /*3200*/  MOV R17, R5 ;  /* 0x0000000500117202 */ /* 0x000fe20000000f00 */
[----:B------:R-:W-:Y:S02]  /*3210*/  IMAD.MOV.U32 R16, RZ, RZ, R5 ;  /* 0x000000ffff107224 */ /* 0x000fe400078e0005 */
[----:B------:R-:W-:Y:S02]  /*3220*/  IMAD.MOV.U32 R21, RZ, RZ, R10 ;  /* 0x000000ffff157224 */ /* 0x000fe400078e000a */
[----:B------:R-:W-:-:S07]  /*3230*/  IMAD.MOV R15, RZ, RZ, -R15 ;  /* 0x000000ffff0f7224 */ /* 0x000fce00078e0a0f */
.L_x_39:
[----:B------:R-:W0:Y:S01]  /*3240*/  LDS R20, [R11+-0x40] ;  /* 0xffffc0000b147984 */ /* 0x000e220000000800 */
[----:B------:R-:W-:-:S03]  /*3250*/  VIADD R15, R15, 0x8 ;  /* 0x000000080f0f7836 */ /* 0x000fc60000000000 */
[----:B------:R-:W1:Y:S04]  /*3260*/  LDS R22, [R11+-0x30] ;  /* 0xffffd0000b167984 */ /* 0x000e680000000800 */
[----:B------:R-:W2:Y:S04]  /*3270*/  LDS R23, [R11+-0x20] ;  /* 0xffffe0000b177984 */ /* 0x000ea80000000800 */
[----:B------:R-:W3:Y:S04]  /*3280*/  LDS R25, [R11+-0x10] ;  /* 0xfffff0000b197984 */ /* 0x000ee80000000800 */
[----:B------:R-:W4:Y:S04]  /*3290*/  LDS R19, [R11] ;  /* 0x000000000b137984 */ /* 0x000f280000000800 */
[----:B------:R-:W5:Y:S01]  /*32a0*/  LDS R18, [R11+0x10] ;  /* 0x000010000b127984 */ /* 0x000f620000000800 */
[----:B0-----:R-:W-:-:S04]  /*32b0*/  FSETP.GEU.AND P5, PT, R20, R21, PT ;  /* 0x000000151400720b */ /* 0x001fc80003fae000 */
[----:B------:R-:W-:Y:S02]  /*32c0*/  FSEL R21, R20, R21, !P5 ;  /* 0x0000001514157208 */ /* 0x000fe40006800000 */
[----:B------:R-:W0:Y:S01]  /*32d0*/  LDS R20, [R11+0x20] ;  /* 0x000020000b147984 */ /* 0x000e220000000800 */
[----:B------:R-:W-:Y:S02]  /*32e0*/  SEL R17, R16, R17, !P5 ;  /* 0x0000001110117207 */ /* 0x000fe40006800000 */
[----:B-1----:R-:W-:-:S04]  /*32f0*/  FSETP.GEU.AND P6, PT, R22, R21, PT ;  /* 0x000000151600720b */ /* 0x002fc80003fce000 */
[----:B------:R-:W-:Y:S02]  /*3300*/  FSEL R22, R22, R21, !P6 ;  /* 0x0000001516167208 */ /* 0x000fe40007000000 */
[----:B------:R1:W0:Y:S02]  /*3310*/  LDS R21, [R11+0x30] ;  /* 0x000030000b157984 */ /* 0x0002240000000800 */
[----:B--2---:R-:W-:-:S04]  /*3320*/  FSETP.GEU.AND P4, PT, R23, R22, PT ;  /* 0x000000161700720b */ /* 0x004fc80003f8e000 */
[----:B------:R-:W-:Y:S02]  /*3330*/  FSEL R22, R23, R22, !P4 ;  /* 0x0000001617167208 */ /* 0x000fe40006000000 */
[----:B------:R-:W-:Y:S01]  /*3340*/  @!P6 IADD3 R17, PT, PT, R16, 0x1, RZ ;  /* 0x000000011011e810 */ /* 0x000fe20007ffe0ff */
[----:B-1----:R-:W-:Y:S01]  /*3350*/  VIADD R11, R11, 0x80 ;  /* 0x000000800b0b7836 */ /* 0x002fe20000000000 */
[----:B---3--:R-:W-:-:S04]  /*3360*/  FSETP.GEU.AND P3, PT, R25, R22, PT ;  /* 0x000000161900720b */ /* 0x008fc80003f6e000 */
[----:B------:R-:W-:Y:S01]  /*3370*/  FSEL R22, R25, R22, !P3 ;  /* 0x0000001619167208 */ /* 0x000fe20005800000 */
[----:B------:R-:W-:-:S03]  /*3380*/  @!P4 VIADD R17, R16, 0x2 ;  /* 0x000000021011c836 */ /* 0x000fc60000000000 */
[----:B----4-:R-:W-:-:S04]  /*3390*/  FSETP.GEU.AND P1, PT, R19, R22, PT ;  /* 0x000000161300720b */ /* 0x010fc80003f2e000 */
[----:B------:R-:W-:Y:S01]  /*33a0*/  FSEL R19, R19, R22, !P1 ;  /* 0x0000001613137208 */ /* 0x000fe20004800000 */
[----:B------:R-:W-:-:S03]  /*33b0*/  @!P3 VIADD R17, R16, 0x3 ;  /* 0x000000031011b836 */ /* 0x000fc60000000000 */
[----:B-----5:R-:W-:-:S04]  /*33c0*/  FSETP.GEU.AND P2, PT, R18, R19, PT ;  /* 0x000000131200720b */ /* 0x020fc80003f4e000 */
[----:B------:R-:W-:Y:S02]  /*33d0*/  FSEL R19, R18, R19, !P2 ;  /* 0x0000001312137208 */ /* 0x000fe40005000000 */
[----:B------:R-:W-:Y:S02]  /*33e0*/  @!P1 IADD3 R17, PT, PT, R16, 0x4, RZ ;  /* 0x0000000410119810 */ /* 0x000fe40007ffe0ff */
[CC--:B0-----:R-:W-:Y:S02]  /*33f0*/  FSETP.GEU.AND P5, PT, R20.reuse, R19.reuse, PT ;  /* 0x000000131400720b */ /* 0x0c1fe40003fae000 */
[----:B------:R-:W-:Y:S02]  /*3400*/  ISETP.NE.AND P1, PT, R15, RZ, PT ;  /* 0x000000ff0f00720c */ /* 0x000fe40003f25270 */
[----:B------:R-:W-:Y:S01]  /*3410*/  FSEL R20, R20, R19, !P5 ;  /* 0x0000001314147208 */ /* 0x000fe20006800000 */
[----:B------:R-:W-:-:S03]  /*3420*/  @!P2 VIADD R17, R16, 0x5 ;  /* 0x000000051011a836 */ /* 0x000fc60000000000 */
[----:B------:R-:W-:-:S04]  /*3430*/  FSETP.GEU.AND P3, PT, R21, R20, PT ;  /* 0x000000141500720b */ /* 0x000fc80003f6e000 */
[----:B------:R-:W-:Y:S02]  /*3440*/  FSEL R21, R21, R20, !P3 ;  /* 0x0000001415157208 */ /* 0x000fe40005800000 */
[----:B------:R-:W-:-:S07]  /*3450*/  @!P5 IADD3 R17, PT, PT, R16, 0x6, RZ ;  /* 0x000000061011d810 */ /* 0x000fce0007ffe0ff */
[C---:B------:R-:W-:Y:S01]  /*3460*/  @!P3 VIADD R17, R16.reuse, 0x7 ;  /* 0x000000071011b836 */ /* 0x040fe20000000000 */
[----:B------:R-:W-:Y:S01]  /*3470*/  IADD3 R16, PT, PT, R16, 0x8, RZ ;  /* 0x0000000810107810 */ /* 0x000fe20007ffe0ff */
[----:B------:R-:W-:Y:S06]  /*3480*/  @P1 BRA `(.L_x_39) ;  /* 0xfffffffc006c1947 */ /* 0x000fec000383ffff */
.L_x_38:
[----:B------:R-:W-:Y:S05]  /*3490*/  @!P0 BRA `(.L_x_37) ;  /* 0x0000000000c48947 */ /* 0x000fea0003800000 */
[----:B------:R-:W-:-:S05]  /*34a0*/  IMAD.MOV R11, RZ, RZ, -R6 ;  /* 0x000000ffff0b7224 */ /* 0x000fca00078e0a06 */
[----:B------:R-:W-:-:S05]  /*34b0*/  PRMT R11, R11, 0x7710, RZ ;  /* 0x000077100b0b7816 */ /* 0x000fca00000000ff */
[----:B------:R-:W-:-:S05]  /*34c0*/  IMAD.IADD R11, R11, 0x1, R2 ;  /* 0x000000010b0b7824 */ /* 0x000fca00078e0202 */
[----:B------:R-:W-:-:S04]  /*34d0*/  LOP3.LUT R11, R11, 0x7, RZ, 0xc0, !PT ;  /* 0x000000070b0b7812 */ /* 0x000fc800078ec0ff */
[C---:B------:R-:W-:Y:S02]  /*34e0*/  IADD3 R15, PT, PT, R11.reuse, -0x1, RZ ;  /* 0xffffffff0b0f7810 */ /* 0x040fe40007ffe0ff */
[----:B------:R-:W-:Y:S02]  /*34f0*/  LOP3.LUT P4, RZ, R11, 0x3, RZ, 0xc0, !PT ;  /* 0x000000030bff7812 */ /* 0x000fe4000788c0ff */
[----:B------:R-:W-:-:S13]  /*3500*/  ISETP.GE.U32.AND P0, PT, R15, 0x3, PT ;  /* 0x000000030f00780c */ /* 0x000fda0003f06070 */
[----:B------:R-:W-:Y:S05]  /*3510*/  @!P0 BRA `(.L_x_40) ;  /* 0x0000000000488947 */ /* 0x000fea0003800000 */
[----:B------:R-:W-:-:S05]  /*3520*/  IMAD R11, R16, 0x10, R3 ;  /* 0x00000010100b7824 */ /* 0x000fca00078e0203 */
[----:B------:R-:W0:Y:S04]  /*3530*/  LDS R18, [R11] ;  /* 0x000000000b127984 */ /* 0x000e280000000800 */
[----:B------:R-:W1:Y:S04]  /*3540*/  LDS R15, [R11+0x10] ;  /* 0x000010000b0f7984 */ /* 0x000e680000000800 */
[----:B------:R-:W2:Y:S04]  /*3550*/  LDS R20, [R11+0x20] ;  /* 0x000020000b147984 */ /* 0x000ea80000000800 */
[----:B------:R-:W3:Y:S01]  /*3560*/  LDS R22, [R11+0x30] ;  /* 0x000030000b167984 */ /* 0x000ee20000000800 */
[----:B0-----:R-:W-:-:S04]  /*3570*/  FSETP.GEU.AND P0, PT, R18, R21, PT ;  /* 0x000000151200720b */ /* 0x001fc80003f0e000 */
[----:B------:R-:W-:Y:S02]  /*3580*/  FSEL R18, R18, R21, !P0 ;  /* 0x0000001512127208 */ /* 0x000fe40004000000 */
[----:B------:R-:W-:Y:S02]  /*3590*/  SEL R17, R16, R17, !P0 ;  /* 0x0000001110117207 */ /* 0x000fe40004000000 */
[----:B-1----:R-:W-:-:S04]  /*35a0*/  FSETP.GEU.AND P1, PT, R15, R18, PT ;  /* 0x000000120f00720b */ /* 0x002fc80003f2e000 */
[----:B------:R-:W-:-:S04]  /*35b0*/  FSEL R15, R15, R18, !P1 ;  /* 0x000000120f0f7208 */ /* 0x000fc80004800000 */
[----:B--2---:R-:W-:-:S04]  /*35c0*/  FSETP.GEU.AND P2, PT, R20, R15, PT ;  /* 0x0000000f1400720b */ /* 0x004fc80003f4e000 */
[----:B------:R-:W-:Y:S01]  /*35d0*/  FSEL R15, R20, R15, !P2 ;  /* 0x0000000f140f7208 */ /* 0x000fe20005000000 */
[----:B------:R-:W-:-:S03]  /*35e0*/  @!P1 VIADD R17, R16, 0x1 ;  /* 0x0000000110119836 */ /* 0x000fc60000000000 */
[----:B---3--:R-:W-:-:S04]  /*35f0*/  FSETP.GEU.AND P3, PT, R22, R15, PT ;  /* 0x0000000f1600720b */ /* 0x008fc80003f6e000 */
[----:B------:R-:W-:Y:S02]  /*3600*/  FSEL R21, R22, R15, !P3 ;  /* 0x0000000f16157208 */ /* 0x000fe40005800000 */
[----:B------:R-:W-:-:S07]  /*3610*/  @!P2 IADD3 R17, PT, PT, R16, 0x2, RZ ;  /* 0x000000021011a810 */ /* 0x000fce0007ffe0ff */
[C---:B------:R-:W-:Y:S02]  /*3620*/  @!P3 VIADD R17, R16.reuse, 0x3 ;  /* 0x000000031011b836 */ /* 0x040fe40000000000 */
[----:B------:R-:W-:-:S07]  /*3630*/  VIADD R16, R16, 0x4 ;  /* 0x0000000410107836 */ /* 0x000fce0000000000 */
.L_x_40:
[----:B------:R-:W-:Y:S05]  /*3640*/  @!P4 BRA `(.L_x_37) ;  /* 0x000000000058c947 */ /* 0x000fea0003800000 */
[----:B------:R-:W-:-:S04]  /*3650*/  IADD3 R11, PT, PT, RZ, -R4, RZ ;  /* 0x80000004ff0b7210 */ /* 0x000fc80007ffe0ff */
[----:B------:R-:W-:-:S05]  /*3660*/  PRMT R11, R11, 0x7710, RZ ;  /* 0x000077100b0b7816 */ /* 0x000fca00000000ff */
[----:B------:R-:W-:-:S05]  /*3670*/  IMAD.IADD R11, R11, 0x1, R2 ;  /* 0x000000010b0b7824 */ /* 0x000fca00078e0202 */
[C---:B------:R-:W-:Y:S02]  /*3680*/  LOP3.LUT R15, R11.reuse, 0x3, RZ, 0xc0, !PT ;  /* 0x000000030b0f7812 */ /* 0x040fe400078ec0ff */
[----:B------:R-:W-:Y:S02]  /*3690*/  LOP3.LUT R11, R11, 0x1, RZ, 0xc0, !PT ;  /* 0x000000010b0b7812 */ /* 0x000fe400078ec0ff */
[----:B------:R-:W-:Y:S02]  /*36a0*/  ISETP.NE.AND P0, PT, R15, 0x1, PT ;  /* 0x000000010f00780c */ /* 0x000fe40003f05270 */
[----:B------:R-:W-:-:S11]  /*36b0*/  ISETP.NE.U32.AND P1, PT, R11, 0x1, PT ;  /* 0x000000010b00780c */ /* 0x000fd60003f25070 */
[----:B------:R-:W-:Y:S05]  /*36c0*/  @!P0 BRA `(.L_x_41) ;  /* 0x0000000000288947 */ /* 0x000fea0003800000 */
[----:B------:R-:W-:-:S05]  /*36d0*/  IMAD R11, R16, 0x10, R3 ;  /* 0x00000010100b7824 */ /* 0x000fca00078e0203 */
[----:B------:R-:W0:Y:S04]  /*36e0*/  LDS R18, [R11] ;  /* 0x000000000b127984 */ /* 0x000e280000000800 */
[----:B------:R-:W1:Y:S01]  /*36f0*/  LDS R15, [R11+0x10] ;  /* 0x000010000b0f7984 */ /* 0x000e620000000800 */
[----:B0-----:R-:W-:-:S04]  /*3700*/  FSETP.GEU.AND P0, PT, R18, R21, PT ;  /* 0x000000151200720b */ /* 0x001fc80003f0e000 */
[----:B------:R-:W-:Y:S02]  /*3710*/  FSEL R18, R18, R21, !P0 ;  /* 0x0000001512127208 */ /* 0x000fe40004000000 */
[----:B------:R-:W-:Y:S02]  /*3720*/  SEL R17, R16, R17, !P0 ;  /* 0x0000001110117207 */ /* 0x000fe40004000000 */
[----:B-1----:R-:W-:-:S04]  /*3730*/  FSETP.GEU.AND P2, PT, R15, R18, PT ;  /* 0x000000120f00720b */ /* 0x002fc80003f4e000 */
[----:B------:R-:W-:-:S09]  /*3740*/  FSEL R21, R15, R18, !P2 ;  /* 0x000000120f157208 */ /* 0x000fd20005000000 */
[C---:B------:R-:W-:Y:S01]  /*3750*/  @!P2 IADD3 R17, PT, PT, R16.reuse, 0x1, RZ ;  /* 0x000000011011a810 */ /* 0x040fe20007ffe0ff */
[----:B------:R-:W-:-:S07]  /*3760*/  VIADD R16, R16, 0x2 ;  /* 0x0000000210107836 */ /* 0x000fce0000000000 */
.L_x_41:
[----:B------:R-:W-:-:S05]  /*3770*/  @!P1 IMAD R11, R16, 0x10, R3 ;  /* 0x00000010100b9824 */ /* 0x000fca00078e0203 */
[----:B------:R-:W0:Y:S02]  /*3780*/  @!P1 LDS R18, [R11] ;  /* 0x000000000b129984 */ /* 0x000e240000000800 */
[----:B0-----:R-:W-:-:S04]  /*3790*/  @!P1 FSETP.GEU.AND P0, PT, R18, R21, PT ;  /* 0x000000151200920b */ /* 0x001fc80003f0e000 */
[----:B------:R-:W-:-:S09]  /*37a0*/  @!P1 SEL R17, R16, R17, !P0 ;  /* 0x0000001110119207 */ /* 0x000fd20004000000 */
.L_x_37:
[----:B------:R-:W-:Y:S01]  /*37b0*/  LEA R11, R17, R3, 0x4 ;  /* 0x00000003110b7211 */ /* 0x000fe200078e20ff */
[C-C-:B------:R-:W-:Y:S01]  /*37c0*/  IMAD R18, R5.reuse, 0x10, R7.reuse ;  /* 0x0000001005127824 */ /* 0x140fe200078e0207 */
[----:B------:R-:W-:Y:S01]  /*37d0*/  IADD3 R5, PT, PT, R5, 0x1, RZ ;  /* 0x0000000105057810 */ /* 0x000fe20007ffe0ff */
[----:B------:R-:W-:Y:S02]  /*37e0*/  IMAD R15, R17, 0x10, R7 ;  /* 0x00000010110f7824 */ /* 0x000fe400078e0207 */
[----:B------:R-:W0:Y:S01]  /*37f0*/  LDS R16, [R11] ;  /* 0x000000000b107984 */ /* 0x000e220000000800 */
[----:B------:R-:W-:Y:S01]  /*3800*/  ISETP.NE.AND P0, PT, R5, R14, PT ;  /* 0x0000000e0500720c */ /* 0x000fe20003f05270 */
[----:B------:R-:W-:Y:S02]  /*3810*/  VIADD R6, R6, 0x1 ;  /* 0x0000000106067836 */ /* 0x000fe40000000000 */
[----:B-1----:R-:W-:Y:S01]  /*3820*/  STS [R11], R10 ;  /* 0x0000000a0b007388 */ /* 0x002fe20000000800 */
[----:B------:R-:W-:-:S03]  /*3830*/  VIADD R4, R4, 0x1 ;  /* 0x0000000104047836 */ /* 0x000fc60000000000 */
[----:B0-----:R-:W-:Y:S04]  /*3840*/  STS [R9], R16 ;  /* 0x0000001009007388 */ /* 0x001fe80000000800 */
[----:B------:R-:W0:Y:S04]  /*3850*/  LDS R20, [R18] ;  /* 0x0000000012147984 */ /* 0x000e280000000800 */
[----:B------:R-:W1:Y:S04]  /*3860*/  LDS R17, [R15] ;  /* 0x000000000f117984 */ /* 0x000e680000000800 */
[----:B0-----:R0:W-:Y:S04]  /*3870*/  STS [R15], R20 ;  /* 0x000000140f007388 */ /* 0x0011e80000000800 */
[----:B-1----:R0:W-:Y:S01]  /*3880*/  STS [R18], R17 ;  /* 0x0000001112007388 */ /* 0x0021e20000000800 */
[----:B------:R-:W-:Y:S05]  /*3890*/  @P0 BRA `(.L_x_42) ;  /* 0xfffffff8001c0947 */ /* 0x000fea000383ffff */
.L_x_36:
[C---:B0-----:R-:W-:Y:S01]  /*38a0*/  LEA R3, R14.reuse, R12, 0x4 ;  /* 0x0000000c0e037211 */ /* 0x041fe200078e20ff */
[----:B------:R-:W-:Y:S01]  /*38b0*/  BSSY.RECONVERGENT B0, `(.L_x_43) ;  /* 0x0000011000007945 */ /* 0x000fe20003800200 */
[----:B------:R-:W-:-:S03]  /*38c0*/  ISETP.GE.AND P1, PT, R14, 0x1, PT ;  /* 0x000000010e00780c */ /* 0x000fc60003f26270 */
[----:B------:R-:W-:-:S06]  /*38d0*/  IMAD R3, R0, 0x4, R3 ;  /* 0x0000000400037824 */ /* 0x000fcc00078e0203 */
[----:B------:R-:W0:Y:S02]  /*38e0*/  LDS R3, [R3+-0x10] ;  /* 0xfffff00003037984 */ /* 0x000e240000000800 */
[----:B0-----:R-:W-:-:S04]  /*38f0*/  FSETP.GEU.AND P0, PT, R3, RZ, PT ;  /* 0x000000ff0300720b */ /* 0x001fc80003f0e000 */
[----:B------:R-:W-:-:S04]  /*3900*/  FSEL R2, -R3, R3, !P0 ;  /* 0x0000000303027208 */ /* 0x000fc80004000100 */
[----:B------:R0:W0:Y:S01]  /*3910*/  MUFU.RSQ R5, R2 ;  /* 0x0000000200057308 */ /* 0x0000220000001400 */
[----:B------:R-:W-:-:S05]  /*3920*/  VIADD R4, R2, 0xf3000000 ;  /* 0xf300000002047836 */ /* 0x000fca0000000000 */
[----:B------:R-:W-:-:S13]  /*3930*/  ISETP.GT.U32.AND P0, PT, R4, 0x727fffff, PT ;  /* 0x727fffff0400780c */ /* 0x000fda0003f04070 */
[----:B0-----:R-:W-:Y:S05]  /*3940*/  @!P0 BRA `(.L_x_44) ;  /* 0x00000000000c8947 */ /* 0x001fea0003800000 */
[----:B-1-3--:R-:W-:-:S07]  /*3950*/  MOV R9, 0x3970 ;  /* 0x0000397000097802 */ /* 0x00afce0000000f00 */
[----:B--2-4-:R-:W-:Y:S05]  /*3960*/  CALL.REL.NOINC `($__internal_0_$__cuda_sm20_sqrt_rn_f32_slowpath) ;  /* 0x0000000400ac7944 */ /* 0x014fea0003c00000 */
[----:B------:R-:W-:Y:S05]  /*3970*/  BRA `(.L_x_45) ;  /* 0x0000000000107947 */ /* 0x000fea0003800000 */
.L_x_44:
[----:B------:R-:W-:Y:S01]  /*3980*/  FMUL.FTZ R3, R2, R5 ;  /* 0x0000000502037220 */ /* 0x000fe20000410000 */
[----:B------:R-:W-:-:S03]  /*3990*/  FMUL.FTZ R5, R5, 0.5 ;  /* 0x3f00000005057820 */ /* 0x000fc60000410000 */
[----:B------:R-:W-:-:S04]  /*39a0*/  FFMA R2, -R3, R3, R2 ;  /* 0x0000000303027223 */ /* 0x000fc80000000102 */
[----:B------:R-:W-:-:S07]  /*39b0*/  FFMA R5, R2, R5, R3 ;  /* 0x0000000502057223 */ /* 0x000fce0000000003 */
.L_x_45:
[----:B------:R-:W-:Y:S05]  /*39c0*/  BSYNC.RECONVERGENT B0 ;  /* 0x0000000000007941 */ /* 0x000fea0003800200 */
.L_x_43:
[----:B------:R-:W0:Y:S02]  /*39d0*/  LDC.64 R2, c[0x0][0x380] ;  /* 0x0000e000ff027b82 */ /* 0x000e240000000a00 */
[----:B0-----:R-:W-:-:S05]  /*39e0*/  IMAD.WIDE R2, R13, 0x4, R2 ;  /* 0x000000040d027825 */ /* 0x001fca00078e0202 */
[----:B------:R0:W-:Y:S01]  /*39f0*/  STG.E desc[UR8][R2.64], R5 ;  /* 0x0000000502007986 */ /* 0x0001e2000c101908 */
[----:B------:R-:W-:Y:S05]  /*3a00*/  @!P1 EXIT ;  /* 0x000000000000994d */ /* 0x000fea0003800000 */
[C---:B------:R-:W-:Y:S01]  /*3a10*/  ISETP.GE.U32.AND P0, PT, R14.reuse, 0x8, PT ;  /* 0x000000080e00780c */ /* 0x040fe20003f06070 */
[----:B0-----:R-:W-:Y:S01]  /*3a20*/  HFMA2 R2, -RZ, RZ, 0, 0 ;  /* 0x00000000ff027431 */ /* 0x001fe200000001ff */
[C---:B-1----:R-:W-:Y:S01]  /*3a30*/  LOP3.LUT R24, R14.reuse, 0x7, RZ, 0xc0, !PT ;  /* 0x000000070e187812 */ /* 0x042fe200078ec0ff */
[----:B------:R-:W-:-:S03]  /*3a40*/  IMAD R13, R14, R13, RZ ;  /* 0x0000000d0e0d7224 */ /* 0x000fc600078e02ff */
[----:B------:R-:W-:-:S07]  /*3a50*/  ISETP.NE.AND P1, PT, R24, RZ, PT ;  /* 0x000000ff1800720c */ /* 0x000fce0003f25270 */
[----:B------:R-:W-:Y:S06]  /*3a60*/  @!P0 BRA `(.L_x_46) ;  /* 0x0000000000b08947 */ /* 0x000fec0003800000 */
[----:B------:R-:W0:Y:S01]  /*3a70*/  S2UR UR7, SR_CgaCtaId ;  /* 0x00000000000779c3 */ /* 0x000e220000008800 */
[----:B------:R-:W1:Y:S01]  /*3a80*/  LDCU.64 UR4, c[0x0][0x388] ;  /* 0x00007100ff0477ac */ /* 0x000e620008000a00 */
[----:B------:R-:W-:Y:S01]  /*3a90*/  LOP3.LUT R2, R14, 0x7ffffff8, RZ, 0xc0, !PT ;  /* 0x7ffffff80e027812 */ /* 0x000fe200078ec0ff */
[----:B---3--:R-:W-:Y:S01]  /*3aa0*/  IMAD.MOV.U32 R9, RZ, RZ, R13 ;  /* 0x000000ffff097224 */ /* 0x008fe200078e000d */
[----:B------:R-:W-:Y:S02]  /*3ab0*/  UMOV UR6, 0x400 ;  /* 0x0000040000067882 */ /* 0x000fe40000000000 */
[----:B------:R-:W-:Y:S02]  /*3ac0*/  UIADD3 UR6, UPT, UPT, UR6, 0x22d0, URZ ;  /* 0x000022d006067890 */ /* 0x000fe4000fffe0ff */
[----:B-1----:R-:W-:-:S04]  /*3ad0*/  UIADD3 UR4, UP0, UPT, UR4, 0x10, URZ ;  /* 0x0000001004047890 */ /* 0x002fc8000ff1e0ff */
[----:B------:R-:W-:Y:S02]  /*3ae0*/  UIADD3.X UR5, UPT, UPT, URZ, UR5, URZ, UP0, !UPT ;  /* 0x00000005ff057290 */ /* 0x000fe400087fe4ff */
[----:B0-----:R-:W-:-:S06]  /*3af0*/  ULEA UR6, UR7, UR6, 0x18 ;  /* 0x0000000607067291 */ /* 0x001fcc000f8ec0ff */
[----:B------:R-:W-:Y:S01]  /*3b00*/  LEA R7, R0, UR6, 0x2 ;  /* 0x0000000600077c11 */ /* 0x000fe2000f8e10ff */
[----:B------:R-:W-:-:S03]  /*3b10*/  IMAD.MOV R0, RZ, RZ, -R2 ;  /* 0x000000ffff007224 */ /* 0x000fc600078e0a02 */
[----:B------:R-:W-:-:S07]  /*3b20*/  IADD3 R3, PT, PT, R7, 0x40, RZ ;  /* 0x0000004007037810 */ /* 0x000fce0007ffe0ff */
.L_x_47:
[----:B0-----:R-:W0:Y:S01]  /*3b30*/  LDS R6, [R3+-0x40] ;  /* 0xffffc00003067984 */ /* 0x001e220000000800 */
[----:B------:R-:W-:Y:S02]  /*3b40*/  IMAD.U32 R4, RZ, RZ, UR4 ;  /* 0x00000004ff047e24 */ /* 0x000fe4000f8e00ff */
[----:B------:R-:W-:Y:S01]  /*3b50*/  IMAD.U32 R5, RZ, RZ, UR5 ;  /* 0x00000005ff057e24 */ /* 0x000fe2000f8e00ff */
[----:B----4-:R-:W1:Y:S01]  /*3b60*/  LDS R8, [R3+-0x30] ;  /* 0xffffd00003087984 */ /* 0x010e620000000800 */
[----:B------:R-:W-:Y:S02]  /*3b70*/  VIADD R0, R0, 0x8 ;  /* 0x0000000800007836 */ /* 0x000fe40000000000 */
[C---:B------:R-:W-:Y:S01]  /*3b80*/  IMAD.WIDE R4, R9.reuse, 0x4, R4 ;  /* 0x0000000409047825 */ /* 0x040fe200078e0204 */
[----:B--2---:R-:W2:Y:S02]  /*3b90*/  LDS R10, [R3+-0x20] ;  /* 0xffffe000030a7984 */ /* 0x004ea40000000800 */
[----:B------:R-:W-:Y:S01]  /*3ba0*/  ISETP.NE.AND P0, PT, R0, RZ, PT ;  /* 0x000000ff0000720c */ /* 0x000fe20003f05270 */
[----:B------:R-:W-:Y:S01]  /*3bb0*/  VIADD R9, R9, 0x8 ;  /* 0x0000000809097836 */ /* 0x000fe20000000000 */
[----:B------:R-:W3:Y:S04]  /*3bc0*/  LDS R12, [R3+-0x10] ;  /* 0xfffff000030c7984 */ /* 0x000ee80000000800 */
[----:B------:R-:W4:Y:S04]  /*3bd0*/  LDS R16, [R3] ;  /* 0x0000000003107984 */ /* 0x000f280000000800 */
[----:B------:R-:W5:Y:S04]  /*3be0*/  LDS R18, [R3+0x10] ;  /* 0x0000100003127984 */ /* 0x000f680000000800 */
[----:B------:R-:W5:Y:S04]  /*3bf0*/  LDS R20, [R3+0x20] ;  /* 0x0000200003147984 */ /* 0x000f680000000800 */
[----:B------:R0:W5:Y:S02]  /*3c00*/  LDS R22, [R3+0x30] ;  /* 0x0000300003167984 */ /* 0x0001640000000800 */
[----:B0-----:R-:W-:-:S02]  /*3c10*/  IADD3 R3, PT, PT, R3, 0x80, RZ ;  /* 0x0000008003037810 */ /* 0x001fc40007ffe0ff */
[----:B------:R-:W-:Y:S01]  /*3c20*/  IADD3 R11, PT, PT, R6, 0x1, RZ ;  /* 0x00000001060b7810 */ /* 0x000fe20007ffe0ff */
[----:B-1----:R-:W-:-:S04]  /*3c30*/  VIADD R15, R8, 0x1 ;  /* 0x00000001080f7836 */ /* 0x002fc80000000000 */
[----:B------:R0:W-:Y:S01]  /*3c40*/  STG.E desc[UR8][R4.64+-0x10], R11 ;  /* 0xfffff00b04007986 */ /* 0x0001e2000c101908 */
[----:B--2---:R-:W-:-:S03]  /*3c50*/  VIADD R17, R10, 0x1 ;  /* 0x000000010a117836 */ /* 0x004fc60000000000 */
[----:B------:R0:W-:Y:S01]  /*3c60*/  STG.E desc[UR8][R4.64+-0xc], R15 ;  /* 0xfffff40f04007986 */ /* 0x0001e2000c101908 */
[----:B---3--:R-:W-:-:S03]  /*3c70*/  IADD3 R19, PT, PT, R12, 0x1, RZ ;  /* 0x000000010c137810 */ /* 0x008fc60007ffe0ff */
[----:B------:R0:W-:Y:S01]  /*3c80*/  STG.E desc[UR8][R4.64+-0x8], R17 ;  /* 0xfffff81104007986 */ /* 0x0001e2000c101908 */
[----:B----4-:R-:W-:-:S03]  /*3c90*/  VIADD R21, R16, 0x1 ;  /* 0x0000000110157836 */ /* 0x010fc60000000000 */
[----:B------:R0:W-:Y:S01]  /*3ca0*/  STG.E desc[UR8][R4.64+-0x4], R19 ;  /* 0xfffffc1304007986 */ /* 0x0001e2000c101908 */
[----:B-----5:R-:W-:-:S03]  /*3cb0*/  VIADD R23, R18, 0x1 ;  /* 0x0000000112177836 */ /* 0x020fc60000000000 */
[----:B------:R0:W-:Y:S01]  /*3cc0*/  STG.E desc[UR8][R4.64], R21 ;  /* 0x0000001504007986 */ /* 0x0001e2000c101908 */
[----:B------:R-:W-:-:S03]  /*3cd0*/  IADD3 R25, PT, PT, R20, 0x1, RZ ;  /* 0x0000000114197810 */ /* 0x000fc60007ffe0ff */
[----:B------:R0:W-:Y:S01]  /*3ce0*/  STG.E desc[UR8][R4.64+0x4], R23 ;  /* 0x0000041704007986 */ /* 0x0001e2000c101908 */
[----:B------:R-:W-:-:S03]  /*3cf0*/  VIADD R27, R22, 0x1 ;  /* 0x00000001161b7836 */ /* 0x000fc60000000000 */
[----:B------:R0:W-:Y:S04]  /*3d00*/  STG.E desc[UR8][R4.64+0x8], R25 ;  /* 0x0000081904007986 */ /* 0x0001e8000c101908 */
[----:B------:R0:W-:Y:S01]  /*3d10*/  STG.E desc[UR8][R4.64+0xc], R27 ;  /* 0x00000c1b04007986 */ /* 0x0001e2000c101908 */
[----:B------:R-:W-:Y:S05]  /*3d20*/  @P0 BRA `(.L_x_47) ;  /* 0xfffffffc00800947 */ /* 0x000fea000383ffff */
.L_x_46:
[----:B------:R-:W-:Y:S05]  /*3d30*/  @!P1 EXIT ;  /* 0x000000000000994d */ /* 0x000fea0003800000 */
[----:B------:R-:W-:Y:S02]  /*3d40*/  ISETP.GE.U32.AND P0, PT, R24, 0x4, PT ;  /* 0x000000041800780c */ /* 0x000fe40003f06070 */
[----:B------:R-:W-:-:S04]  /*3d50*/  LOP3.LUT R12, R14, 0x3, RZ, 0xc0, !PT ;  /* 0x000000030e0c7812 */ /* 0x000fc800078ec0ff */
[----:B------:R-:W-:-:S07]  /*3d60*/  ISETP.NE.AND P1, PT, R12, RZ, PT ;  /* 0x000000ff0c00720c */ /* 0x000fce0003f25270 */
[----:B------:R-:W-:Y:S06]  /*3d70*/  @!P0 BRA `(.L_x_48) ;  /* 0x0000000000448947 */ /* 0x000fec0003800000 */
[C---:B------:R-:W-:Y:S01]  /*3d80*/  IMAD R0, R2.reuse, 0x10, R7 ;  /* 0x0000001002007824 */ /* 0x040fe200078e0207 */
[----:B0-----:R-:W0:Y:S01]  /*3d90*/  LDC.64 R4, c[0x0][0x388] ;  /* 0x0000e200ff047b82 */ /* 0x001e220000000a00 */
[----:B---3--:R-:W-:Y:S01]  /*3da0*/  IADD3 R9, PT, PT, R13, R2, RZ ;  /* 0x000000020d097210 */ /* 0x008fe20007ffe0ff */
[----:B------:R-:W-:Y:S02]  /*3db0*/  VIADD R2, R2, 0x4 ;  /* 0x0000000402027836 */ /* 0x000fe40000000000 */
[----:B------:R-:W1:Y:S04]  /*3dc0*/  LDS R3, [R0] ;  /* 0x0000000000037984 */ /* 0x000e680000000800 */
[----:B------:R-:W3:Y:S04]  /*3dd0*/  LDS R6, [R0+0x10] ;  /* 0x0000100000067984 */ /* 0x000ee80000000800 */
[----:B----4-:R-:W4:Y:S04]  /*3de0*/  LDS R8, [R0+0x20] ;  /* 0x0000200000087984 */ /* 0x010f280000000800 */
[----:B--2---:R-:W2:Y:S01]  /*3df0*/  LDS R10, [R0+0x30] ;  /* 0x00003000000a7984 */ /* 0x004ea20000000800 */
[----:B0-----:R-:W-:-:S04]  /*3e00*/  IMAD.WIDE R4, R9, 0x4, R4 ;  /* 0x0000000409047825 */ /* 0x001fc800078e0204 */
[----:B-1----:R-:W-:Y:S02]  /*3e10*/  VIADD R3, R3, 0x1 ;  /* 0x0000000103037836 */ /* 0x002fe40000000000 */
[----:B---3--:R-:W-:-:S03]  /*3e20*/  VIADD R9, R6, 0x1 ;  /* 0x0000000106097836 */ /* 0x008fc60000000000 */
[----:B------:R1:W-:Y:S01]  /*3e30*/  STG.E desc[UR8][R4.64], R3 ;  /* 0x0000000304007986 */ /* 0x0003e2000c101908 */
[----:B----4-:R-:W-:-:S03]  /*3e40*/  IADD3 R11, PT, PT, R8, 0x1, RZ ;  /* 0x00000001080b7810 */ /* 0x010fc60007ffe0ff */
[----:B------:R1:W-:Y:S01]  /*3e50*/  STG.E desc[UR8][R4.64+0x4], R9 ;  /* 0x0000040904007986 */ /* 0x0003e2000c101908 */
[----:B--2---:R-:W-:-:S03]  /*3e60*/  VIADD R15, R10, 0x1 ;  /* 0x000000010a0f7836 */ /* 0x004fc60000000000 */
[----:B------:R1:W-:Y:S04]  /*3e70*/  STG.E desc[UR8][R4.64+0x8], R11 ;  /* 0x0000080b04007986 */ /* 0x0003e8000c101908 */
[----:B------:R1:W-:Y:S02]  /*3e80*/  STG.E desc[UR8][R4.64+0xc], R15 ;  /* 0x00000c0f04007986 */ /* 0x0003e4000c101908 */
.L_x_48:
[----:B------:R-:W-:Y:S05]  /*3e90*/  @!P1 EXIT ;  /* 0x000000000000994d */ /* 0x000fea0003800000 */
[----:B------:R-:W-:Y:S02]  /*3ea0*/  ISETP.NE.AND P0, PT, R12, 0x1, PT ;  /* 0x000000010c00780c */ /* 0x000fe40003f05270 */
[----:B------:R-:W-:-:S04]  /*3eb0*/  LOP3.LUT R14, R14, 0x1, RZ, 0xc0, !PT ;  /* 0x000000010e0e7812 */ /* 0x000fc800078ec0ff */
[----:B------:R-:W-:-:S07]  /*3ec0*/  ISETP.NE.U32.AND P1, PT, R14, 0x1, PT ;  /* 0x000000010e00780c */ /* 0x000fce0003f25070 */
[----:B------:R-:W-:Y:S06]  /*3ed0*/  @!P0 BRA `(.L_x_49) ;  /* 0x00000000002c8947 */ /* 0x000fec0003800000 */
[C---:B------:R-:W-:Y:S01]  /*3ee0*/  LEA R0, R2.reuse, R7, 0x4 ;  /* 0x0000000702007211 */ /* 0x040fe200078e20ff */
[----:B01----:R-:W0:Y:S01]  /*3ef0*/  LDC.64 R4, c[0x0][0x388] ;  /* 0x0000e200ff047b82 */ /* 0x003e220000000a00 */
[----:B---3--:R-:W-:Y:S02]  /*3f00*/  IMAD.IADD R9, R13, 0x1, R2 ;  /* 0x000000010d097824 */ /* 0x008fe400078e0202 */
[----:B------:R-:W-:Y:S01]  /*3f10*/  VIADD R2, R2, 0x2 ;  /* 0x0000000202027836 */ /* 0x000fe20000000000 */
[----:B------:R-:W1:Y:S04]  /*3f20*/  LDS R3, [R0] ;  /* 0x0000000000037984 */ /* 0x000e680000000800 */
[----:B------:R-:W3:Y:S01]  /*3f30*/  LDS R6, [R0+0x10] ;  /* 0x0000100000067984 */ /* 0x000ee20000000800 */
[----:B0-----:R-:W-:-:S04]  /*3f40*/  IMAD.WIDE R4, R9, 0x4, R4 ;  /* 0x0000000409047825 */ /* 0x001fc800078e0204 */
[----:B-1----:R-:W-:Y:S01]  /*3f50*/  VIADD R3, R3, 0x1 ;  /* 0x0000000103037836 */ /* 0x002fe20000000000 */
[----:B---3--:R-:W-:-:S04]  /*3f60*/  IADD3 R9, PT, PT, R6, 0x1, RZ ;  /* 0x0000000106097810 */ /* 0x008fc80007ffe0ff */
[----:B------:R0:W-:Y:S04]  /*3f70*/  STG.E desc[UR8][R4.64], R3 ;  /* 0x0000000304007986 */ /* 0x0001e8000c101908 */
[----:B------:R0:W-:Y:S02]  /*3f80*/  STG.E desc[UR8][R4.64+0x4], R9 ;  /* 0x0000040904007986 */ /* 0x0001e4000c101908 */
.L_x_49:
[----:B------:R-:W-:Y:S05]  /*3f90*/  @P1 EXIT ;  /* 0x000000000000194d */ /* 0x000fea0003800000 */
[----:B------:R-:W-:Y:S01]  /*3fa0*/  IMAD R7, R2, 0x10, R7 ;  /* 0x0000001002077824 */ /* 0x000fe200078e0207 */
[----:B01----:R-:W0:Y:S01]  /*3fb0*/  LDC.64 R4, c[0x0][0x388] ;  /* 0x0000e200ff047b82 */ /* 0x003e220000000a00 */
[----:B------:R-:W-:-:S04]  /*3fc0*/  IADD3 R3, PT, PT, R13, R2, RZ ;  /* 0x000000020d037210 */ /* 0x000fc80007ffe0ff */
[----:B------:R-:W1:Y:S01]  /*3fd0*/  LDS R7, [R7] ;  /* 0x0000000007077984 */ /* 0x000e620000000800 */
[----:B0-----:R-:W-:-:S04]  /*3fe0*/  IMAD.WIDE R2, R3, 0x4, R4 ;  /* 0x0000000403027825 */ /* 0x001fc800078e0204 */
[----:B-1----:R-:W-:-:S05]  /*3ff0*/  VIADD R5, R7, 0x1 ;  /* 0x0000000107057836 */ /* 0x002fca0000000000 */
[----:B------:R-:W-:Y:S01]  /*4000*/  STG.E desc[UR8][R2.64], R5 ;  /* 0x0000000502007986 */ /* 0x000fe2000c101908 */
[----:B------:R-:W-:Y:S05]  /*4010*/  EXIT ;  /* 0x000000000000794d */ /* 0x000fea0003800000 */
        .weak           $__internal_0_$__cuda_sm20_sqrt_rn_f32_slowpath
        .type           $__internal_0_$__cuda_sm20_sqrt_rn_f32_slowpath,@function
        .size           $__internal_0_$__cuda_sm20_sqrt_rn_f32_slowpath,(.L_x_52 - $__internal_0_$__cuda_sm20_sqrt_rn_f32_slowpath)
$__internal_0_$__cuda_sm20_sqrt_rn_f32_slowpath:
[----:B------:R-:W-:-:S13]  /*4020*/  LOP3.LUT P0, RZ, R2, 0x7fffffff, RZ, 0xc0, !PT ;  /* 0x7fffffff02ff7812 */ /* 0x000fda000780c0ff */
[----:B------:R-:W-:Y:S01]  /*4030*/  @!P0 IMAD.MOV.U32 R3, RZ, RZ, R2 ;  /* 0x000000ffff038224 */ /* 0x000fe200078e0002 */
[----:B------:R-:W-:Y:S06]  /*4040*/  @!P0 BRA `(.L_x_50) ;  /* 0x0000000000408947 */ /* 0x000fec0003800000 */
[----:B------:R-:W-:-:S13]  /*4050*/  FSETP.GEU.FTZ.AND P0, PT, R2, RZ, PT ;  /* 0x000000ff0200720b */ /* 0x000fda0003f1e000 */
[----:B------:R-:W-:Y:S01]  /*4060*/  @!P0 MOV R3, 0x7fffffff ;  /* 0x7fffffff00038802 */ /* 0x000fe20000000f00 */
[----:B------:R-:W-:Y:S06]  /*4070*/  @!P0 BRA `(.L_x_50) ;  /* 0x0000000000348947 */ /* 0x000fec0003800000 */
[----:B------:R-:W-:-:S13]  /*4080*/  FSETP.GTU.FTZ.AND P0, PT, |R2|, +INF , PT ;  /* 0x7f8000000200780b */ /* 0x000fda0003f1c200 */
[----:B------:R-:W-:Y:S01]  /*4090*/  @P0 FADD.FTZ R3, R2, 1 ;  /* 0x3f80000002030421 */ /* 0x000fe20000010000 */
[----:B------:R-:W-:Y:S06]  /*40a0*/  @P0 BRA `(.L_x_50) ;  /* 0x0000000000280947 */ /* 0x000fec0003800000 */
[----:B------:R-:W-:-:S13]  /*40b0*/  FSETP.NEU.FTZ.AND P0, PT, |R2|, +INF , PT ;  /* 0x7f8000000200780b */ /* 0x000fda0003f1d200 */
[----:B------:R-:W-:-:S04]  /*40c0*/  @P0 FFMA R4, R2, 1.84467440737095516160e+19, RZ ;  /* 0x5f80000002040823 */ /* 0x000fc800000000ff */
[----:B------:R-:W0:Y:S02]  /*40d0*/  @P0 MUFU.RSQ R3, R4 ;  /* 0x0000000400030308 */ /* 0x000e240000001400 */
[----:B0-----:R-:W-:Y:S01]  /*40e0*/  @P0 FMUL.FTZ R5, R4, R3 ;  /* 0x0000000304050220 */ /* 0x001fe20000410000 */
[----:B------:R-:W-:Y:S01]  /*40f0*/  @P0 FMUL.FTZ R8, R3, 0.5 ;  /* 0x3f00000003080820 */ /* 0x000fe20000410000 */
[----:B------:R-:W-:Y:S02]  /*4100*/  @!P0 IMAD.MOV.U32 R3, RZ, RZ, R2 ;  /* 0x000000ffff038224 */ /* 0x000fe400078e0002 */
[----:B------:R-:W-:-:S04]  /*4110*/  @P0 FADD.FTZ R6, -R5, -RZ ;  /* 0x800000ff05060221 */ /* 0x000fc80000010100 */
[----:B------:R-:W-:-:S04]  /*4120*/  @P0 FFMA R6, R5, R6, R4 ;  /* 0x0000000605060223 */ /* 0x000fc80000000004 */
[----:B------:R-:W-:-:S04]  /*4130*/  @P0 FFMA R6, R6, R8, R5 ;  /* 0x0000000806060223 */ /* 0x000fc80000000005 */
[----:B------:R-:W-:-:S07]  /*4140*/  @P0 FMUL.FTZ R3, R6, 2.3283064365386962891e-10 ;  /* 0x2f80000006030820 */ /* 0x000fce0000410000 */
.L_x_50:
[----:B------:R-:W-:Y:S01]  /*4150*/  IMAD.MOV.U32 R5, RZ, RZ, R3 ;  /* 0x000000ffff057224 */ /* 0x000fe200078e0003 */
[----:B------:R-:W-:Y:S01]  /*4160*/  MOV R2, R9 ;  /* 0x0000000900027202 */ /* 0x000fe20000000f00 */
[----:B------:R-:W-:-:S04]  /*4170*/  IMAD.MOV.U32 R3, RZ, RZ, 0x0 ;  /* 0x00000000ff037424 */ /* 0x000fc800078e00ff */
[----:B------:R-:W-:Y:S05]  /*4180*/  RET.REL.NODEC R2 `(_Z14cuda_knn_driftPfPiPKfS2_PKhS4_PKcPKi) ;  /* 0xffffffbc029c7950 */ /* 0x000fea0003c3ffff */
.L_x_51:
[----:B------:R-:W-:-:S00]  /*4190*/  BRA `(.L_x_51) ;  /* 0xfffffffc00fc7947 */ /* 0x000fc0000383ffff */
[----:B------:R-:W-:-:S00]  /*41a0*/  NOP ;  /* 0x0000000000007918 */ /* 0x000fc00000000000 */
        /* <DEDUP_REMOVED lines=13> */
.L_x_52:


//--------------------- .nv.shared._Z14cuda_knn_driftPfPiPKfS2_PKhS4_PKcPKi --------------------------
	.section	.nv.shared._Z14cuda_knn_driftPfPiPKfS2_PKhS4_PKcPKi,"aw",@nobits
	.sectionflags	@""
	.align	4
.nv.shared._Z14cuda_knn_driftPfPiPKfS2_PKhS4_PKcPKi:
	.zero		19152


//--------------------- .nv.shared.reserved.0     --------------------------
	.section	.nv.shared.reserved.0,"aw",@nobits
	.weak		__nv_reservedSMEM_offset_0_alias
	.size		__nv_reservedSMEM_offset_0_alias, 0, 64
	.other		__nv_reservedSMEM_offset_0_alias,@"STO_CUDA_RESERVED_SHARED STV_DEFAULT"
__nv_reservedSMEM_offset_0_alias:
	.zero		0
	.zero		64


//--------------------- .nv.constant0._Z14cuda_knn_driftPfPiPKfS2_PKhS4_PKcPKi --------------------------
	.section	.nv.constant0._Z14cuda_knn_driftPfPiPKfS2_PKhS4_PKcPKi,"a",@progbits
	.sectionflags	@""
	.align	4
.nv.constant0._Z14cuda_knn_driftPfPiPKfS2_PKhS4_PKcPKi:
	.zero		960


//--------------------- SYMBOLS --------------------------

	.type		.nv.reservedSmem.offset0,@object
	.size		.nv.reservedSmem.offset0,0x4
	.type		.nv.reservedSmem.cap,@object
	.size		.nv.reservedSmem.cap,0x4
